// auto-generated by cutlass_sweep.gemm — config: {"arch": "sm_90", "cluster_m": 2, "cluster_n": 1, "dtype": "bf16", "dtype_b": "bf16", "layout": "nt", "stages": 0, "tile_k": 32, "tile_m": 256, "tile_n": 64}
#include "cutlass/cutlass.h"
#include "cutlass/gemm/collective/collective_builder.hpp"
#include "cutlass/gemm/device/gemm_universal_adapter.h"
#include "cutlass/gemm/kernel/gemm_universal.hpp"
#include "cutlass/epilogue/collective/collective_builder.hpp"

using ElemA = cutlass::bfloat16_t;
using ElemB = cutlass::bfloat16_t;
using ElemCD = cutlass::bfloat16_t;
using Acc  = float;
using TileShape    = cute::Shape<cute::_256, cute::_64, cute::_32>;
using ClusterShape = cute::Shape<cute::_2, cute::_1, cute::_1>;

using CollectiveEpilogue = typename cutlass::epilogue::collective::CollectiveBuilder<
    cutlass::arch::Sm90, cutlass::arch::OpClassTensorOp,
    TileShape, ClusterShape,
    cutlass::epilogue::collective::EpilogueTileAuto,
    Acc, Acc,
    ElemCD, cutlass::layout::RowMajor, 128 / cutlass::sizeof_bits<ElemCD>::value,
    ElemCD, cutlass::layout::RowMajor, 128 / cutlass::sizeof_bits<ElemCD>::value,
    cutlass::epilogue::collective::EpilogueScheduleAuto
  >::CollectiveOp;

using CollectiveMainloop = typename cutlass::gemm::collective::CollectiveBuilder<
    cutlass::arch::Sm90, cutlass::arch::OpClassTensorOp,
    ElemA, cutlass::layout::RowMajor, 128 / cutlass::sizeof_bits<ElemA>::value,
    ElemB, cutlass::layout::ColumnMajor, 128 / cutlass::sizeof_bits<ElemB>::value,
    Acc,
    TileShape, ClusterShape,
    cutlass::gemm::collective::StageCountAutoCarveout<static_cast<int>(sizeof(typename CollectiveEpilogue::SharedStorage))>,
    cutlass::gemm::collective::KernelScheduleAuto
  >::CollectiveOp;

using GemmKernel = cutlass::gemm::kernel::GemmUniversal<
    cute::Shape<int,int,int,int>,
    CollectiveMainloop,
    CollectiveEpilogue
>;
using Gemm = cutlass::gemm::device::GemmUniversalAdapter<GemmKernel>;

// Force the device kernel symbol into the cubin without needing a host main.
auto* _anchor = &cutlass::device_kernel<GemmKernel>;


// ===== COMPILED SASS (sm_90a) =====

	.target	sm_90a

	.elftype	@"ET_EXEC"


//--------------------- .note.nv.tkinfo           --------------------------
	.section	.note.nv.tkinfo,"",@"SHT_NOTE"
	.sectionflags	@"SHF_NOTE_NV_TKINFO"
	.tkinfo
        /*0018*/ 	.word	0x00000002
        /*0030*/ 	.string	""
        /*0030*/ 	.string	"ptxas"
        /*0030*/ 	.string	"Cuda compilation tools, release 13.0, V13.0.88"
        /*0030*/ 	.string	"Build cuda_13.0.r13.0/compiler.36424714_0"
        /*0030*/ 	.string	"-arch sm_90a -m 64 "



//--------------------- .note.nv.cuinfo           --------------------------
	.section	.note.nv.cuinfo,"",@"SHT_NOTE"
	.sectionflags	@"SHF_NOTE_NV_CUINFO"
        /*0018*/ 	.short	0x0002
        /*001a*/ 	.short	0x005a
        /*001c*/ 	.short	0x0082
	.zero		2


//--------------------- .nv.info                  --------------------------
	.section	.nv.info,"",@"SHT_CUDA_INFO"
	.align	4


	//----- nvinfo : EIATTR_REGCOUNT
	.align		4
        /*0000*/ 	.byte	0x04, 0x2f
        /*0002*/ 	.short	(.L_15 - .L_14)
	.align		4
.L_14:
        /*0004*/ 	.word	index@(_ZN7cutlass13device_kernelINS_4gemm6kernel13GemmUniversalIN4cute5tupleIJiiiiEEENS1_10collective13CollectiveMmaINS1_34MainloopSm90TmaGmmaWarpSpecializedILi11ENS5_IJNS4_1CILi2EEENSA_ILi1EEESC_EEENS1_35KernelTmaWarpSpecializedCooperativeEEENS5_IJNSA_ILi256EEENSA_ILi64EEENSA_ILi32EEEEEENS_10bfloat16_tENS5_IJlSC_lEEESK_SL_NS4_8TiledMMAINS4_8MMA_AtomIJNS4_4SM904GMMA27MMA_64x64x16_F32BF16BF16_SSILNSP_5MajorE0ELSR_0ELNSP_7ScaleInE1ELSS_1EEEEEENS4_6LayoutISD_NS5_IJSC_NSA_ILi0EEESW_EEEEENS5_IJNS4_10UnderscoreESZ_SZ_EEEEENS4_13SM90_TMA_LOADENS4_14ComposedLayoutINS4_7SwizzleILi2ELi4ELi3EEENS4_18smem_ptr_flag_bitsILi16EEENSV_INS5_IJNSA_ILi8EEESI_EEENS5_IJSI_SC_EEEEEEEvNS4_8identityENS4_23SM90_TMA_LOAD_MULTICASTES1C_vS1D_EENS_8epilogue10collective6detail29Sm90TmaWarpSpecializedAdapterINS1H_15DefaultEpilogueISK_SL_SL_NS1G_6thread17LinearCombinationISK_Li1EffLNS1L_9ScaleType4KindE0ELNS_15FloatRoundStyleE2ESK_EENS1_15EpilogueDefaultEEEEEvvEEEEvNT_6ParamsE)
        /*0008*/ 	.word	0x000000a8


	//----- nvinfo : EIATTR_FRAME_SIZE
	.align		4
.L_15:
        /*000c*/ 	.byte	0x04, 0x11
        /*000e*/ 	.short	(.L_17 - .L_16)
	.align		4
.L_16:
        /*0010*/ 	.word	index@(_ZN7cutlass13device_kernelINS_4gemm6kernel13GemmUniversalIN4cute5tupleIJiiiiEEENS1_10collective13CollectiveMmaINS1_34MainloopSm90TmaGmmaWarpSpecializedILi11ENS5_IJNS4_1CILi2EEENSA_ILi1EEESC_EEENS1_35KernelTmaWarpSpecializedCooperativeEEENS5_IJNSA_ILi256EEENSA_ILi64EEENSA_ILi32EEEEEENS_10bfloat16_tENS5_IJlSC_lEEESK_SL_NS4_8TiledMMAINS4_8MMA_AtomIJNS4_4SM904GMMA27MMA_64x64x16_F32BF16BF16_SSILNSP_5MajorE0ELSR_0ELNSP_7ScaleInE1ELSS_1EEEEEENS4_6LayoutISD_NS5_IJSC_NSA_ILi0EEESW_EEEEENS5_IJNS4_10UnderscoreESZ_SZ_EEEEENS4_13SM90_TMA_LOADENS4_14ComposedLayoutINS4_7SwizzleILi2ELi4ELi3EEENS4_18smem_ptr_flag_bitsILi16EEENSV_INS5_IJNSA_ILi8EEESI_EEENS5_IJSI_SC_EEEEEEEvNS4_8identityENS4_23SM90_TMA_LOAD_MULTICASTES1C_vS1D_EENS_8epilogue10collective6detail29Sm90TmaWarpSpecializedAdapterINS1H_15DefaultEpilogueISK_SL_SL_NS1G_6thread17LinearCombinationISK_Li1EffLNS1L_9ScaleType4KindE0ELNS_15FloatRoundStyleE2ESK_EENS1_15EpilogueDefaultEEEEEvvEEEEvNT_6ParamsE)
        /*0014*/ 	.word	0x00000000


	//----- nvinfo : EIATTR_MIN_STACK_SIZE
	.align		4
.L_17:
        /*0018*/ 	.byte	0x04, 0x12
        /*001a*/ 	.short	(.L_19 - .L_18)
	.align		4
.L_18:
        /*001c*/ 	.word	index@(_ZN7cutlass13device_kernelINS_4gemm6kernel13GemmUniversalIN4cute5tupleIJiiiiEEENS1_10collective13CollectiveMmaINS1_34MainloopSm90TmaGmmaWarpSpecializedILi11ENS5_IJNS4_1CILi2EEENSA_ILi1EEESC_EEENS1_35KernelTmaWarpSpecializedCooperativeEEENS5_IJNSA_ILi256EEENSA_ILi64EEENSA_ILi32EEEEEENS_10bfloat16_tENS5_IJlSC_lEEESK_SL_NS4_8TiledMMAINS4_8MMA_AtomIJNS4_4SM904GMMA27MMA_64x64x16_F32BF16BF16_SSILNSP_5MajorE0ELSR_0ELNSP_7ScaleInE1ELSS_1EEEEEENS4_6LayoutISD_NS5_IJSC_NSA_ILi0EEESW_EEEEENS5_IJNS4_10UnderscoreESZ_SZ_EEEEENS4_13SM90_TMA_LOADENS4_14ComposedLayoutINS4_7SwizzleILi2ELi4ELi3EEENS4_18smem_ptr_flag_bitsILi16EEENSV_INS5_IJNSA_ILi8EEESI_EEENS5_IJSI_SC_EEEEEEEvNS4_8identityENS4_23SM90_TMA_LOAD_MULTICASTES1C_vS1D_EENS_8epilogue10collective6detail29Sm90TmaWarpSpecializedAdapterINS1H_15DefaultEpilogueISK_SL_SL_NS1G_6thread17LinearCombinationISK_Li1EffLNS1L_9ScaleType4KindE0ELNS_15FloatRoundStyleE2ESK_EENS1_15EpilogueDefaultEEEEEvvEEEEvNT_6ParamsE)
        /*0020*/ 	.word	0x00000000
.L_19:


//--------------------- .nv.compat                --------------------------
	.section	.nv.compat,"",@"SHT_CUDA_COMPAT_INFO"
	.align	4
        /*0000*/ 	.byte	0x02, 0x09, 0x01, 0x00, 0x02, 0x02, 0x04, 0x00, 0x02, 0x05, 0x05, 0x00, 0x03, 0x07, 0x01, 0x01
        /*0010*/ 	.byte	0x02, 0x03, 0x01, 0x00, 0x02, 0x06, 0x01, 0x00, 0x04, 0x0b, 0x08, 0x00, 0x00, 0x00, 0x00, 0x00
        /*0020*/ 	.byte	0x00, 0x00, 0x00, 0x00


//--------------------- .nv.info._ZN7cutlass13device_kernelINS_4gemm6kernel13GemmUniversalIN4cute5tupleIJiiiiEEENS1_10collective13CollectiveMmaINS1_34MainloopSm90TmaGmmaWarpSpecializedILi11ENS5_IJNS4_1CILi2EEENSA_ILi1EEESC_EEENS1_35KernelTmaWarpSpecializedCooperativeEEENS5_IJNSA_ILi256EEENSA_ILi64EEENSA_ILi32EEEEEENS_10bfloat16_tENS5_IJlSC_lEEESK_SL_NS4_8TiledMMAINS4_8MMA_AtomIJNS4_4SM904GMMA27MMA_64x64x16_F32BF16BF16_SSILNSP_5MajorE0ELSR_0ELNSP_7ScaleInE1ELSS_1EEEEEENS4_6LayoutISD_NS5_IJSC_NSA_ILi0EEESW_EEEEENS5_IJNS4_10UnderscoreESZ_SZ_EEEEENS4_13SM90_TMA_LOADENS4_14ComposedLayoutINS4_7SwizzleILi2ELi4ELi3EEENS4_18smem_ptr_flag_bitsILi16EEENSV_INS5_IJNSA_ILi8EEESI_EEENS5_IJSI_SC_EEEEEEEvNS4_8identityENS4_23SM90_TMA_LOAD_MULTICASTES1C_vS1D_EENS_8epilogue10collective6detail29Sm90TmaWarpSpecializedAdapterINS1H_15DefaultEpilogueISK_SL_SL_NS1G_6thread17LinearCombinationISK_Li1EffLNS1L_9ScaleType4KindE0ELNS_15FloatRoundStyleE2ESK_EENS1_15EpilogueDefaultEEEEEvvEEEEvNT_6ParamsE --------------------------
	.section	.nv.info._ZN7cutlass13device_kernelINS_4gemm6kernel13GemmUniversalIN4cute5tupleIJiiiiEEENS1_10collective13CollectiveMmaINS1_34MainloopSm90TmaGmmaWarpSpecializedILi11ENS5_IJNS4_1CILi2EEENSA_ILi1EEESC_EEENS1_35KernelTmaWarpSpecializedCooperativeEEENS5_IJNSA_ILi256EEENSA_ILi64EEENSA_ILi32EEEEEENS_10bfloat16_tENS5_IJlSC_lEEESK_SL_NS4_8TiledMMAINS4_8MMA_AtomIJNS4_4SM904GMMA27MMA_64x64x16_F32BF16BF16_SSILNSP_5MajorE0ELSR_0ELNSP_7ScaleInE1ELSS_1EEEEEENS4_6LayoutISD_NS5_IJSC_NSA_ILi0EEESW_EEEEENS5_IJNS4_10UnderscoreESZ_SZ_EEEEENS4_13SM90_TMA_LOADENS4_14ComposedLayoutINS4_7SwizzleILi2ELi4ELi3EEENS4_18smem_ptr_flag_bitsILi16EEENSV_INS5_IJNSA_ILi8EEESI_EEENS5_IJSI_SC_EEEEEEEvNS4_8identityENS4_23SM90_TMA_LOAD_MULTICASTES1C_vS1D_EENS_8epilogue10collective6detail29Sm90TmaWarpSpecializedAdapterINS1H_15DefaultEpilogueISK_SL_SL_NS1G_6thread17LinearCombinationISK_Li1EffLNS1L_9ScaleType4KindE0ELNS_15FloatRoundStyleE2ESK_EENS1_15EpilogueDefaultEEEEEvvEEEEvNT_6ParamsE,"",@"SHT_CUDA_INFO"
	.sectionflags	@""
	.align	4


	//----- nvinfo : EIATTR_CUDA_API_VERSION
	.align		4
        /*0000*/ 	.byte	0x04, 0x37
        /*0002*/ 	.short	(.L_21 - .L_20)
.L_20:
        /*0004*/ 	.word	0x00000082


	//----- nvinfo : EIATTR_KPARAM_INFO
	.align		4
.L_21:
        /*0008*/ 	.byte	0x04, 0x17
        /*000a*/ 	.short	(.L_23 - .L_22)
.L_22:
        /*000c*/ 	.word	0x00000000
        /*0010*/ 	.short	0x0000
        /*0012*/ 	.short	0x0070
        /*0014*/ 	.byte	0x00, 0xf0, 0x01, 0x10


	//----- nvinfo : EIATTR_SPARSE_MMA_MASK
	.align		4
.L_23:
        /*0018*/ 	.byte	0x03, 0x50
        /*001a*/ 	.short	0x0000


	//----- nvinfo : EIATTR_MAXREG_COUNT
	.align		4
        /*001c*/ 	.byte	0x03, 0x1b
        /*001e*/ 	.short	0x00a8


	//----- nvinfo : EIATTR_NUM_BARRIERS
	.align		4
        /*0020*/ 	.byte	0x02, 0x4c
        /*0022*/ 	.byte	0x01
	.zero		1


	//----- nvinfo : EIATTR_EXTERNS
	.align		4
        /*0024*/ 	.byte	0x04, 0x0f
        /*0026*/ 	.short	(.L_25 - .L_24)


	//   ....[0]....
	.align		4
.L_24:
        /*0028*/ 	.word	index@(__assertfail)


	//----- nvinfo : EIATTR_MERCURY_ISA_VERSION
	.align		4
.L_25:
        /*002c*/ 	.byte	0x03, 0x5f
        /*002e*/ 	.short	0x0101


	//----- nvinfo : EIATTR_INT_WARP_WIDE_INSTR_OFFSETS
	.align		4
        /*0030*/ 	.byte	0x04, 0x31
        /*0032*/ 	.short	(.L_27 - .L_26)


	//   ....[0]....
.L_26:
        /*0034*/ 	.word	0x000005a0


	//   ....[1]....
        /*0038*/ 	.word	0x000005d0


	//   ....[2]....
        /*003c*/ 	.word	0x00000790


	//   ....[3]....
        /*0040*/ 	.word	0x00001ff0


	//----- nvinfo : EIATTR_COOP_GROUP_MASK_REGIDS
	.align		4
.L_27:
        /*0044*/ 	.byte	0x04, 0x29
        /*0046*/ 	.short	(.L_29 - .L_28)


	//   ....[0]....
.L_28:
        /*0048*/ 	.word	0xffffffff


	//   ....[1]....
        /*004c*/ 	.word	0xffffffff


	//   ....[2]....
        /*0050*/ 	.word	0xffffffff


	//   ....[3]....
        /*0054*/ 	.word	0xffffffff


	//   ....[4]....
        /*0058*/ 	.word	0xffffffff


	//   ....[5]....
        /*005c*/ 	.word	0xffffffff


	//----- nvinfo : EIATTR_COOP_GROUP_INSTR_OFFSETS
	.align		4
.L_29:
        /*0060*/ 	.byte	0x04, 0x28
        /*0062*/ 	.short	(.L_31 - .L_30)


	//   ....[0]....
.L_30:
        /*0064*/ 	.word	0x00000060


	//   ....[1]....
        /*0068*/ 	.word	0x00000070


	//   ....[2]....
        /*006c*/ 	.word	0x00000130


	//   ....[3]....
        /*0070*/ 	.word	0x000003e0


	//   ....[4]....
        /*0074*/ 	.word	0x00000910


	//   ....[5]....
        /*0078*/ 	.word	0x000015b0


	//----- nvinfo : EIATTR_REG_RECONFIG
	.align		4
.L_31:
        /*007c*/ 	.byte	0x01, 0x54
	.zero		2


	//----- nvinfo : EIATTR_SYSCALL_OFFSETS
	.align		4
        /*0080*/ 	.byte	0x04, 0x46
        /*0082*/ 	.short	(.L_33 - .L_32)


	//   ....[0]....
.L_32:
        /*0084*/ 	.word	0x000017a0


	//----- nvinfo : EIATTR_MBARRIER_INSTR_OFFSETS
	.align		4
.L_33:
        /*0088*/ 	.byte	0x04, 0x39
        /*008a*/ 	.short	(.L_35 - .L_34)


	//   ....[0]....
.L_34:
        /*008c*/ 	.word	0x00000250
        /*0090*/ 	.word	0x000000ff
        /*0094*/ 	.word	0x00000000
        /*0098*/ 	.short	0x0100
        /*009a*/ 	.byte	0x08
	.zero		1


	//   ....[1]....
        /*009c*/ 	.word	0x00000260
        /*00a0*/ 	.word	0x000000ff
        /*00a4*/ 	.word	0x00000058
        /*00a8*/ 	.short	0x0100
        /*00aa*/ 	.byte	0x08
	.zero		1


	//   ....[2]....
        /*00ac*/ 	.word	0x00000270
        /*00b0*/ 	.word	0x000000ff
        /*00b4*/ 	.word	0x00000008
        /*00b8*/ 	.short	0x0100
        /*00ba*/ 	.byte	0x08
	.zero		1


	//   ....[3]....
        /*00bc*/ 	.word	0x00000280
        /*00c0*/ 	.word	0x000000ff
        /*00c4*/ 	.word	0x00000060
        /*00c8*/ 	.short	0x0100
        /*00ca*/ 	.byte	0x08
	.zero		1


	//   ....[4]....
        /*00cc*/ 	.word	0x00000290
        /*00d0*/ 	.word	0x000000ff
        /*00d4*/ 	.word	0x00000010
        /*00d8*/ 	.short	0x0100
        /*00da*/ 	.byte	0x08
	.zero		1


	//   ....[5]....
        /*00dc*/ 	.word	0x000002a0
        /*00e0*/ 	.word	0x000000ff
        /*00e4*/ 	.word	0x00000068
        /*00e8*/ 	.short	0x0100
        /*00ea*/ 	.byte	0x08
	.zero		1


	//   ....[6]....
        /*00ec*/ 	.word	0x000002b0
        /*00f0*/ 	.word	0x000000ff
        /*00f4*/ 	.word	0x00000018
        /*00f8*/ 	.short	0x0100
        /*00fa*/ 	.byte	0x08
	.zero		1


	//   ....[7]....
        /*00fc*/ 	.word	0x000002c0
        /*0100*/ 	.word	0x000000ff
        /*0104*/ 	.word	0x00000070
        /*0108*/ 	.short	0x0100
        /*010a*/ 	.byte	0x08
	.zero		1


	//   ....[8]....
        /*010c*/ 	.word	0x000002d0
        /*0110*/ 	.word	0x000000ff
        /*0114*/ 	.word	0x00000020
        /*0118*/ 	.short	0x0100
        /*011a*/ 	.byte	0x08
	.zero		1


	//   ....[9]....
        /*011c*/ 	.word	0x000002e0
        /*0120*/ 	.word	0x000000ff
        /*0124*/ 	.word	0x00000078
        /*0128*/ 	.short	0x0100
        /*012a*/ 	.byte	0x08
	.zero		1


	//   ....[10]....
        /*012c*/ 	.word	0x000002f0
        /*0130*/ 	.word	0x000000ff
        /*0134*/ 	.word	0x00000028
        /*0138*/ 	.short	0x0100
        /*013a*/ 	.byte	0x08
	.zero		1


	//   ....[11]....
        /*013c*/ 	.word	0x00000300
        /*0140*/ 	.word	0x000000ff
        /*0144*/ 	.word	0x00000080
        /*0148*/ 	.short	0x0100
        /*014a*/ 	.byte	0x08
	.zero		1


	//   ....[12]....
        /*014c*/ 	.word	0x00000310
        /*0150*/ 	.word	0x000000ff
        /*0154*/ 	.word	0x00000030
        /*0158*/ 	.short	0x0100
        /*015a*/ 	.byte	0x08
	.zero		1


	//   ....[13]....
        /*015c*/ 	.word	0x00000320
        /*0160*/ 	.word	0x000000ff
        /*0164*/ 	.word	0x00000088
        /*0168*/ 	.short	0x0100
        /*016a*/ 	.byte	0x08
	.zero		1


	//   ....[14]....
        /*016c*/ 	.word	0x00000330
        /*0170*/ 	.word	0x000000ff
        /*0174*/ 	.word	0x00000038
        /*0178*/ 	.short	0x0100
        /*017a*/ 	.byte	0x08
	.zero		1


	//   ....[15]....
        /*017c*/ 	.word	0x00000340
        /*0180*/ 	.word	0x000000ff
        /*0184*/ 	.word	0x00000090
        /*0188*/ 	.short	0x0100
        /*018a*/ 	.byte	0x08
	.zero		1


	//   ....[16]....
        /*018c*/ 	.word	0x00000350
        /*0190*/ 	.word	0x000000ff
        /*0194*/ 	.word	0x00000040
        /*0198*/ 	.short	0x0100
        /*019a*/ 	.byte	0x08
	.zero		1


	//   ....[17]....
        /*019c*/ 	.word	0x00000360
        /*01a0*/ 	.word	0x000000ff
        /*01a4*/ 	.word	0x00000098
        /*01a8*/ 	.short	0x0100
        /*01aa*/ 	.byte	0x08
	.zero		1


	//   ....[18]....
        /*01ac*/ 	.word	0x00000370
        /*01b0*/ 	.word	0x000000ff
        /*01b4*/ 	.word	0x00000048
        /*01b8*/ 	.short	0x0100
        /*01ba*/ 	.byte	0x08
	.zero		1


	//   ....[19]....
        /*01bc*/ 	.word	0x00000380
        /*01c0*/ 	.word	0x000000ff
        /*01c4*/ 	.word	0x000000a0
        /*01c8*/ 	.short	0x0100
        /*01ca*/ 	.byte	0x08
	.zero		1


	//   ....[20]....
        /*01cc*/ 	.word	0x00000390
        /*01d0*/ 	.word	0x000000ff
        /*01d4*/ 	.word	0x00000050
        /*01d8*/ 	.short	0x0100
        /*01da*/ 	.byte	0x08
	.zero		1


	//   ....[21]....
        /*01dc*/ 	.word	0x000003a0
        /*01e0*/ 	.word	0x000000ff
        /*01e4*/ 	.word	0x000000a8
        /*01e8*/ 	.short	0x0100
        /*01ea*/ 	.byte	0x08
	.zero		1


	//   ....[22]....
        /*01ec*/ 	.word	0x00000820
        /*01f0*/ 	.word	0x000000ff
        /*01f4*/ 	.word	0x000000c0
        /*01f8*/ 	.short	0x0100
        /*01fa*/ 	.byte	0x06
	.zero		1


	//   ....[23]....
        /*01fc*/ 	.word	0x000008b0
        /*0200*/ 	.word	0x000000ff
        /*0204*/ 	.word	0x000000c8
        /*0208*/ 	.short	0x0100
        /*020a*/ 	.byte	0x06
	.zero		1


	//   ....[24]....
        /*020c*/ 	.word	0x00001860
        /*0210*/ 	.word	0x00000003
        /*0214*/ 	.word	0x00000000
        /*0218*/ 	.short	0x010a
        /*021a*/ 	.byte	0x3f
	.zero		1


	//   ....[25]....
        /*021c*/ 	.word	0x000018c0
        /*0220*/ 	.word	0x00000003
        /*0224*/ 	.word	0x00000000
        /*0228*/ 	.short	0x010a
        /*022a*/ 	.byte	0x3f
	.zero		1


	//   ....[26]....
        /*022c*/ 	.word	0x00001c20
        /*0230*/ 	.word	0x00000005
        /*0234*/ 	.word	0x00000000
        /*0238*/ 	.short	0x010a
        /*023a*/ 	.byte	0x3f
	.zero		1


	//   ....[27]....
        /*023c*/ 	.word	0x00001c60
        /*0240*/ 	.word	0x00000005
        /*0244*/ 	.word	0x00000000
        /*0248*/ 	.short	0x010a
        /*024a*/ 	.byte	0x3f
	.zero		1


	//   ....[28]....
        /*024c*/ 	.word	0x00001ea0
        /*0250*/ 	.word	0x00000004
        /*0254*/ 	.word	0x00000000
        /*0258*/ 	.short	0x0101
        /*025a*/ 	.byte	0x3f
	.zero		1


	//   ....[29]....
        /*025c*/ 	.word	0x00002090
        /*0260*/ 	.word	0x00000000
        /*0264*/ 	.word	0x00000000
        /*0268*/ 	.short	0x0101
        /*026a*/ 	.byte	0x3f
	.zero		1


	//   ....[30]....
        /*026c*/ 	.word	0x00007d80
        /*0270*/ 	.word	0x00000017
        /*0274*/ 	.word	0x00000058
        /*0278*/ 	.short	0x010a
        /*027a*/ 	.byte	0x3f
	.zero		1


	//   ....[31]....
        /*027c*/ 	.word	0x00008100
        /*0280*/ 	.word	0x00000006
        /*0284*/ 	.word	0x000000c8
        /*0288*/ 	.short	0x0101
        /*028a*/ 	.byte	0x3f
	.zero		1


	//   ....[32]....
        /*028c*/ 	.word	0x00008850
        /*0290*/ 	.word	0x00000007
        /*0294*/ 	.word	0x00000000
        /*0298*/ 	.short	0x010a
        /*029a*/ 	.byte	0x3f
	.zero		1


	//   ....[33]....
        /*029c*/ 	.word	0x000088d0
        /*02a0*/ 	.word	0x00000006
        /*02a4*/ 	.word	0x00000000
        /*02a8*/ 	.short	0x010a
        /*02aa*/ 	.byte	0x3f
	.zero		1


	//   ....[34]....
        /*02ac*/ 	.word	0x00008960
        /*02b0*/ 	.word	0x00000007
        /*02b4*/ 	.word	0x00000000
        /*02b8*/ 	.short	0x010a
        /*02ba*/ 	.byte	0x3f
	.zero		1


	//   ....[35]....
        /*02bc*/ 	.word	0x000089f0
        /*02c0*/ 	.word	0x00000006
        /*02c4*/ 	.word	0x00000000
        /*02c8*/ 	.short	0x010a
        /*02ca*/ 	.byte	0x3f
	.zero		1


	//   ....[36]....
        /*02cc*/ 	.word	0x00008a80
        /*02d0*/ 	.word	0x00000007
        /*02d4*/ 	.word	0x00000000
        /*02d8*/ 	.short	0x010a
        /*02da*/ 	.byte	0x3f
	.zero		1


	//   ....[37]....
        /*02dc*/ 	.word	0x00008b10
        /*02e0*/ 	.word	0x00000006
        /*02e4*/ 	.word	0x00000000
        /*02e8*/ 	.short	0x010a
        /*02ea*/ 	.byte	0x3f
	.zero		1


	//   ....[38]....
        /*02ec*/ 	.word	0x00008ba0
        /*02f0*/ 	.word	0x00000007
        /*02f4*/ 	.word	0x00000000
        /*02f8*/ 	.short	0x010a
        /*02fa*/ 	.byte	0x3f
	.zero		1


	//   ....[39]....
        /*02fc*/ 	.word	0x00008c30
        /*0300*/ 	.word	0x00000006
        /*0304*/ 	.word	0x00000000
        /*0308*/ 	.short	0x010a
        /*030a*/ 	.byte	0x3f
	.zero		1


	//   ....[40]....
        /*030c*/ 	.word	0x00008cc0
        /*0310*/ 	.word	0x00000007
        /*0314*/ 	.word	0x00000000
        /*0318*/ 	.short	0x010a
        /*031a*/ 	.byte	0x3f
	.zero		1


	//   ....[41]....
        /*031c*/ 	.word	0x00008d50
        /*0320*/ 	.word	0x00000006
        /*0324*/ 	.word	0x00000000
        /*0328*/ 	.short	0x010a
        /*032a*/ 	.byte	0x3f
	.zero		1


	//   ....[42]....
        /*032c*/ 	.word	0x00008de0
        /*0330*/ 	.word	0x00000005
        /*0334*/ 	.word	0x00000000
        /*0338*/ 	.short	0x010a
        /*033a*/ 	.byte	0x3f
	.zero		1


	//   ....[43]....
        /*033c*/ 	.word	0x00008e40
        /*0340*/ 	.word	0x00000003
        /*0344*/ 	.word	0x00000000
        /*0348*/ 	.short	0x010a
        /*034a*/ 	.byte	0x3f
	.zero		1


	//   ....[44]....
        /*034c*/ 	.word	0x00008e90
        /*0350*/ 	.word	0x00000005
        /*0354*/ 	.word	0x00000000
        /*0358*/ 	.short	0x010a
        /*035a*/ 	.byte	0x3f
	.zero		1


	//   ....[45]....
        /*035c*/ 	.word	0x00008f60
        /*0360*/ 	.word	0x00000017
        /*0364*/ 	.word	0x00000058
        /*0368*/ 	.short	0x010a
        /*036a*/ 	.byte	0x3f
	.zero		1


	//   ....[46]....
        /*036c*/ 	.word	0x00009030
        /*0370*/ 	.word	0x00000007
        /*0374*/ 	.word	0x00000000
        /*0378*/ 	.short	0x010a
        /*037a*/ 	.byte	0x3f
	.zero		1


	//   ....[47]....
        /*037c*/ 	.word	0x00009080
        /*0380*/ 	.word	0x00000006
        /*0384*/ 	.word	0x00000000
        /*0388*/ 	.short	0x010a
        /*038a*/ 	.byte	0x3f
	.zero		1


	//   ....[48]....
        /*038c*/ 	.word	0x000090d0
        /*0390*/ 	.word	0x00000007
        /*0394*/ 	.word	0x00000000
        /*0398*/ 	.short	0x010a
        /*039a*/ 	.byte	0x3f
	.zero		1


	//   ....[49]....
        /*039c*/ 	.word	0x00009120
        /*03a0*/ 	.word	0x00000006
        /*03a4*/ 	.word	0x00000000
        /*03a8*/ 	.short	0x010a
        /*03aa*/ 	.byte	0x3f
	.zero		1


	//   ....[50]....
        /*03ac*/ 	.word	0x00009170
        /*03b0*/ 	.word	0x00000007
        /*03b4*/ 	.word	0x00000000
        /*03b8*/ 	.short	0x010a
        /*03ba*/ 	.byte	0x3f
	.zero		1


	//   ....[51]....
        /*03bc*/ 	.word	0x000091c0
        /*03c0*/ 	.word	0x00000006
        /*03c4*/ 	.word	0x00000000
        /*03c8*/ 	.short	0x010a
        /*03ca*/ 	.byte	0x3f
	.zero		1


	//   ....[52]....
        /*03cc*/ 	.word	0x00009210
        /*03d0*/ 	.word	0x00000007
        /*03d4*/ 	.word	0x00000000
        /*03d8*/ 	.short	0x010a
        /*03da*/ 	.byte	0x3f
	.zero		1


	//   ....[53]....
        /*03dc*/ 	.word	0x00009260
        /*03e0*/ 	.word	0x00000006
        /*03e4*/ 	.word	0x00000000
        /*03e8*/ 	.short	0x010a
        /*03ea*/ 	.byte	0x3f
	.zero		1


	//   ....[54]....
        /*03ec*/ 	.word	0x000092b0
        /*03f0*/ 	.word	0x00000007
        /*03f4*/ 	.word	0x00000000
        /*03f8*/ 	.short	0x010a
        /*03fa*/ 	.byte	0x3f
	.zero		1


	//   ....[55]....
        /*03fc*/ 	.word	0x00009300
        /*0400*/ 	.word	0x00000006
        /*0404*/ 	.word	0x00000000
        /*0408*/ 	.short	0x010a
        /*040a*/ 	.byte	0x3f
	.zero		1


	//----- nvinfo : EIATTR_NUM_MBARRIERS
	.align		4
.L_35:
        /*040c*/ 	.byte	0x03, 0x38
        /*040e*/ 	.short	0x0018


	//----- nvinfo : EIATTR_EXIT_INSTR_OFFSETS
	.align		4
        /*0410*/ 	.byte	0x04, 0x1c
        /*0412*/ 	.short	(.L_37 - .L_36)


	//   ....[0]....
.L_36:
        /*0414*/ 	.word	0x00000af0


	//   ....[1]....
        /*0418*/ 	.word	0x00001310


	//   ....[2]....
        /*041c*/ 	.word	0x00007500


	//   ....[3]....
        /*0420*/ 	.word	0x00007a60


	//   ....[4]....
        /*0424*/ 	.word	0x00008e30


	//----- nvinfo : EIATTR_MAX_THREADS
	.align		4
.L_37:
        /*0428*/ 	.byte	0x04, 0x05
        /*042a*/ 	.short	(.L_39 - .L_38)
.L_38:
        /*042c*/ 	.word	0x00000180
        /*0430*/ 	.word	0x00000001
        /*0434*/ 	.word	0x00000001


	//----- nvinfo : EIATTR_CRS_STACK_SIZE
	.align		4
.L_39:
        /*0438*/ 	.byte	0x04, 0x1e
        /*043a*/ 	.short	(.L_41 - .L_40)
.L_40:
        /*043c*/ 	.word	0x00000000


	//----- nvinfo : EIATTR_CBANK_PARAM_SIZE
	.align		4
.L_41:
        /*0440*/ 	.byte	0x03, 0x19
        /*0442*/ 	.short	0x0470


	//----- nvinfo : EIATTR_PARAM_CBANK
	.align		4
        /*0444*/ 	.byte	0x04, 0x0a
        /*0446*/ 	.short	(.L_43 - .L_42)
	.align		4
.L_42:
        /*0448*/ 	.word	index@(.nv.constant0._ZN7cutlass13device_kernelINS_4gemm6kernel13GemmUniversalIN4cute5tupleIJiiiiEEENS1_10collective13CollectiveMmaINS1_34MainloopSm90TmaGmmaWarpSpecializedILi11ENS5_IJNS4_1CILi2EEENSA_ILi1EEESC_EEENS1_35KernelTmaWarpSpecializedCooperativeEEENS5_IJNSA_ILi256EEENSA_ILi64EEENSA_ILi32EEEEEENS_10bfloat16_tENS5_IJlSC_lEEESK_SL_NS4_8TiledMMAINS4_8MMA_AtomIJNS4_4SM904GMMA27MMA_64x64x16_F32BF16BF16_SSILNSP_5MajorE0ELSR_0ELNSP_7ScaleInE1ELSS_1EEEEEENS4_6LayoutISD_NS5_IJSC_NSA_ILi0EEESW_EEEEENS5_IJNS4_10UnderscoreESZ_SZ_EEEEENS4_13SM90_TMA_LOADENS4_14ComposedLayoutINS4_7SwizzleILi2ELi4ELi3EEENS4_18smem_ptr_flag_bitsILi16EEENSV_INS5_IJNSA_ILi8EEESI_EEENS5_IJSI_SC_EEEEEEEvNS4_8identityENS4_23SM90_TMA_LOAD_MULTICASTES1C_vS1D_EENS_8epilogue10collective6detail29Sm90TmaWarpSpecializedAdapterINS1H_15DefaultEpilogueISK_SL_SL_NS1G_6thread17LinearCombinationISK_Li1EffLNS1L_9ScaleType4KindE0ELNS_15FloatRoundStyleE2ESK_EENS1_15EpilogueDefaultEEEEEvvEEEEvNT_6ParamsE)
        /*044c*/ 	.short	0x0210
        /*044e*/ 	.short	0x0470


	//----- nvinfo : EIATTR_SW_WAR
	.align		4
.L_43:
        /*0450*/ 	.byte	0x04, 0x36
        /*0452*/ 	.short	(.L_45 - .L_44)
.L_44:
        /*0454*/ 	.word	0x00000008
.L_45:


//--------------------- .nv.callgraph             --------------------------
	.section	.nv.callgraph,"",@"SHT_CUDA_CALLGRAPH"
	.align	4
	.sectionentsize	8
	.align		4
        /*0000*/ 	.word	0x00000000
	.align		4
        /*0004*/ 	.word	0xffffffff
	.align		4
        /*0008*/ 	.word	index@(_ZN7cutlass13device_kernelINS_4gemm6kernel13GemmUniversalIN4cute5tupleIJiiiiEEENS1_10collective13CollectiveMmaINS1_34MainloopSm90TmaGmmaWarpSpecializedILi11ENS5_IJNS4_1CILi2EEENSA_ILi1EEESC_EEENS1_35KernelTmaWarpSpecializedCooperativeEEENS5_IJNSA_ILi256EEENSA_ILi64EEENSA_ILi32EEEEEENS_10bfloat16_tENS5_IJlSC_lEEESK_SL_NS4_8TiledMMAINS4_8MMA_AtomIJNS4_4SM904GMMA27MMA_64x64x16_F32BF16BF16_SSILNSP_5MajorE0ELSR_0ELNSP_7ScaleInE1ELSS_1EEEEEENS4_6LayoutISD_NS5_IJSC_NSA_ILi0EEESW_EEEEENS5_IJNS4_10UnderscoreESZ_SZ_EEEEENS4_13SM90_TMA_LOADENS4_14ComposedLayoutINS4_7SwizzleILi2ELi4ELi3EEENS4_18smem_ptr_flag_bitsILi16EEENSV_INS5_IJNSA_ILi8EEESI_EEENS5_IJSI_SC_EEEEEEEvNS4_8identityENS4_23SM90_TMA_LOAD_MULTICASTES1C_vS1D_EENS_8epilogue10collective6detail29Sm90TmaWarpSpecializedAdapterINS1H_15DefaultEpilogueISK_SL_SL_NS1G_6thread17LinearCombinationISK_Li1EffLNS1L_9ScaleType4KindE0ELNS_15FloatRoundStyleE2ESK_EENS1_15EpilogueDefaultEEEEEvvEEEEvNT_6ParamsE)
	.align		4
        /*000c*/ 	.word	index@(__assertfail)
	.align		4
        /*0010*/ 	.word	0x00000000
	.align		4
        /*0014*/ 	.word	0xfffffffe
	.align		4
        /*0018*/ 	.word	0x00000000
	.align		4
        /*001c*/ 	.word	0xfffffffd
	.align		4
        /*0020*/ 	.word	0x00000000
	.align		4
        /*0024*/ 	.word	0xfffffffc


//--------------------- .nv.constant4             --------------------------
	.section	.nv.constant4,"a",@progbits
	.align	8
	.align		8
.nv.constant4:
        /*0000*/ 	.dword	__assertfail
	.align		8
        /*0008*/ 	.dword	__unnamed_1
	.align		8
        /*0010*/ 	.dword	_ZN40_INTERNAL_db1c4c1e_4_k_cu_60eac72c_168064cuda3std3__45__cpo5beginE
	.align		8
        /*0018*/ 	.dword	_ZN40_INTERNAL_db1c4c1e_4_k_cu_60eac72c_168064cuda3std3__45__cpo3endE
	.align		8
        /*0020*/ 	.dword	_ZN40_INTERNAL_db1c4c1e_4_k_cu_60eac72c_168064cuda3std3__45__cpo6cbeginE
	.align		8
        /*0028*/ 	.dword	_ZN40_INTERNAL_db1c4c1e_4_k_cu_60eac72c_168064cuda3std3__45__cpo4cendE
	.align		8
        /*0030*/ 	.dword	_ZN40_INTERNAL_db1c4c1e_4_k_cu_60eac72c_168064cuda3std3__442_GLOBAL__N__db1c4c1e_4_k_cu_60eac72c_168066ignoreE
	.align		8
        /*0038*/ 	.dword	_ZN40_INTERNAL_db1c4c1e_4_k_cu_60eac72c_168064cuda3std3__419piecewise_constructE
	.align		8
        /*0040*/ 	.dword	_ZN40_INTERNAL_db1c4c1e_4_k_cu_60eac72c_168064cuda3std3__48in_placeE
	.align		8
        /*0048*/ 	.dword	_ZN40_INTERNAL_db1c4c1e_4_k_cu_60eac72c_168064cuda3std6ranges3__45__cpo4swapE
	.align		8
        /*0050*/ 	.dword	_ZN40_INTERNAL_db1c4c1e_4_k_cu_60eac72c_168064cuda3std6ranges3__45__cpo9iter_moveE
	.align		8
        /*0058*/ 	.dword	_ZN40_INTERNAL_db1c4c1e_4_k_cu_60eac72c_168064cute7productE
	.align		8
        /*0060*/ 	.dword	_ZN40_INTERNAL_db1c4c1e_4_k_cu_60eac72c_168064cute1_E
	.align		8
        /*0068*/ 	.dword	$str$22
	.align		8
        /*0070*/ 	.dword	$str$23


//--------------------- .text._ZN7cutlass13device_kernelINS_4gemm6kernel13GemmUniversalIN4cute5tupleIJiiiiEEENS1_10collective13CollectiveMmaINS1_34MainloopSm90TmaGmmaWarpSpecializedILi11ENS5_IJNS4_1CILi2EEENSA_ILi1EEESC_EEENS1_35KernelTmaWarpSpecializedCooperativeEEENS5_IJNSA_ILi256EEENSA_ILi64EEENSA_ILi32EEEEEENS_10bfloat16_tENS5_IJlSC_lEEESK_SL_NS4_8TiledMMAINS4_8MMA_AtomIJNS4_4SM904GMMA27MMA_64x64x16_F32BF16BF16_SSILNSP_5MajorE0ELSR_0ELNSP_7ScaleInE1ELSS_1EEEEEENS4_6LayoutISD_NS5_IJSC_NSA_ILi0EEESW_EEEEENS5_IJNS4_10UnderscoreESZ_SZ_EEEEENS4_13SM90_TMA_LOADENS4_14ComposedLayoutINS4_7SwizzleILi2ELi4ELi3EEENS4_18smem_ptr_flag_bitsILi16EEENSV_INS5_IJNSA_ILi8EEESI_EEENS5_IJSI_SC_EEEEEEEvNS4_8identityENS4_23SM90_TMA_LOAD_MULTICASTES1C_vS1D_EENS_8epilogue10collective6detail29Sm90TmaWarpSpecializedAdapterINS1H_15DefaultEpilogueISK_SL_SL_NS1G_6thread17LinearCombinationISK_Li1EffLNS1L_9ScaleType4KindE0ELNS_15FloatRoundStyleE2ESK_EENS1_15EpilogueDefaultEEEEEvvEEEEvNT_6ParamsE --------------------------
	.section	.text._ZN7cutlass13device_kernelINS_4gemm6kernel13GemmUniversalIN4cute5tupleIJiiiiEEENS1_10collective13CollectiveMmaINS1_34MainloopSm90TmaGmmaWarpSpecializedILi11ENS5_IJNS4_1CILi2EEENSA_ILi1EEESC_EEENS1_35KernelTmaWarpSpecializedCooperativeEEENS5_IJNSA_ILi256EEENSA_ILi64EEENSA_ILi32EEEEEENS_10bfloat16_tENS5_IJlSC_lEEESK_SL_NS4_8TiledMMAINS4_8MMA_AtomIJNS4_4SM904GMMA27MMA_64x64x16_F32BF16BF16_SSILNSP_5MajorE0ELSR_0ELNSP_7ScaleInE1ELSS_1EEEEEENS4_6LayoutISD_NS5_IJSC_NSA_ILi0EEESW_EEEEENS5_IJNS4_10UnderscoreESZ_SZ_EEEEENS4_13SM90_TMA_LOADENS4_14ComposedLayoutINS4_7SwizzleILi2ELi4ELi3EEENS4_18smem_ptr_flag_bitsILi16EEENSV_INS5_IJNSA_ILi8EEESI_EEENS5_IJSI_SC_EEEEEEEvNS4_8identityENS4_23SM90_TMA_LOAD_MULTICASTES1C_vS1D_EENS_8epilogue10collective6detail29Sm90TmaWarpSpecializedAdapterINS1H_15DefaultEpilogueISK_SL_SL_NS1G_6thread17LinearCombinationISK_Li1EffLNS1L_9ScaleType4KindE0ELNS_15FloatRoundStyleE2ESK_EENS1_15EpilogueDefaultEEEEEvvEEEEvNT_6ParamsE,"ax",@progbits
	.align	128
.text._ZN7cutlass13device_kernelINS_4gemm6kernel13GemmUniversalIN4cute5tupleIJiiiiEEENS1_10collective13CollectiveMmaINS1_34MainloopSm90TmaGmmaWarpSpecializedILi11ENS5_IJNS4_1CILi2EEENSA_ILi1EEESC_EEENS1_35KernelTmaWarpSpecializedCooperativeEEENS5_IJNSA_ILi256EEENSA_ILi64EEENSA_ILi32EEEEEENS_10bfloat16_tENS5_IJlSC_lEEESK_SL_NS4_8TiledMMAINS4_8MMA_AtomIJNS4_4SM904GMMA27MMA_64x64x16_F32BF16BF16_SSILNSP_5MajorE0ELSR_0ELNSP_7ScaleInE1ELSS_1EEEEEENS4_6LayoutISD_NS5_IJSC_NSA_ILi0EEESW_EEEEENS5_IJNS4_10UnderscoreESZ_SZ_EEEEENS4_13SM90_TMA_LOADENS4_14ComposedLayoutINS4_7SwizzleILi2ELi4ELi3EEENS4_18smem_ptr_flag_bitsILi16EEENSV_INS5_IJNSA_ILi8EEESI_EEENS5_IJSI_SC_EEEEEEEvNS4_8identityENS4_23SM90_TMA_LOAD_MULTICASTES1C_vS1D_EENS_8epilogue10collective6detail29Sm90TmaWarpSpecializedAdapterINS1H_15DefaultEpilogueISK_SL_SL_NS1G_6thread17LinearCombinationISK_Li1EffLNS1L_9ScaleType4KindE0ELNS_15FloatRoundStyleE2ESK_EENS1_15EpilogueDefaultEEEEEvvEEEEvNT_6ParamsE:
        .type           _ZN7cutlass13device_kernelINS_4gemm6kernel13GemmUniversalIN4cute5tupleIJiiiiEEENS1_10collective13CollectiveMmaINS1_34MainloopSm90TmaGmmaWarpSpecializedILi11ENS5_IJNS4_1CILi2EEENSA_ILi1EEESC_EEENS1_35KernelTmaWarpSpecializedCooperativeEEENS5_IJNSA_ILi256EEENSA_ILi64EEENSA_ILi32EEEEEENS_10bfloat16_tENS5_IJlSC_lEEESK_SL_NS4_8TiledMMAINS4_8MMA_AtomIJNS4_4SM904GMMA27MMA_64x64x16_F32BF16BF16_SSILNSP_5MajorE0ELSR_0ELNSP_7ScaleInE1ELSS_1EEEEEENS4_6LayoutISD_NS5_IJSC_NSA_ILi0EEESW_EEEEENS5_IJNS4_10UnderscoreESZ_SZ_EEEEENS4_13SM90_TMA_LOADENS4_14ComposedLayoutINS4_7SwizzleILi2ELi4ELi3EEENS4_18smem_ptr_flag_bitsILi16EEENSV_INS5_IJNSA_ILi8EEESI_EEENS5_IJSI_SC_EEEEEEEvNS4_8identityENS4_23SM90_TMA_LOAD_MULTICASTES1C_vS1D_EENS_8epilogue10collective6detail29Sm90TmaWarpSpecializedAdapterINS1H_15DefaultEpilogueISK_SL_SL_NS1G_6thread17LinearCombinationISK_Li1EffLNS1L_9ScaleType4KindE0ELNS_15FloatRoundStyleE2ESK_EENS1_15EpilogueDefaultEEEEEvvEEEEvNT_6ParamsE,@function
        .size           _ZN7cutlass13device_kernelINS_4gemm6kernel13GemmUniversalIN4cute5tupleIJiiiiEEENS1_10collective13CollectiveMmaINS1_34MainloopSm90TmaGmmaWarpSpecializedILi11ENS5_IJNS4_1CILi2EEENSA_ILi1EEESC_EEENS1_35KernelTmaWarpSpecializedCooperativeEEENS5_IJNSA_ILi256EEENSA_ILi64EEENSA_ILi32EEEEEENS_10bfloat16_tENS5_IJlSC_lEEESK_SL_NS4_8TiledMMAINS4_8MMA_AtomIJNS4_4SM904GMMA27MMA_64x64x16_F32BF16BF16_SSILNSP_5MajorE0ELSR_0ELNSP_7ScaleInE1ELSS_1EEEEEENS4_6LayoutISD_NS5_IJSC_NSA_ILi0EEESW_EEEEENS5_IJNS4_10UnderscoreESZ_SZ_EEEEENS4_13SM90_TMA_LOADENS4_14ComposedLayoutINS4_7SwizzleILi2ELi4ELi3EEENS4_18smem_ptr_flag_bitsILi16EEENSV_INS5_IJNSA_ILi8EEESI_EEENS5_IJSI_SC_EEEEEEEvNS4_8identityENS4_23SM90_TMA_LOAD_MULTICASTES1C_vS1D_EENS_8epilogue10collective6detail29Sm90TmaWarpSpecializedAdapterINS1H_15DefaultEpilogueISK_SL_SL_NS1G_6thread17LinearCombinationISK_Li1EffLNS1L_9ScaleType4KindE0ELNS_15FloatRoundStyleE2ESK_EENS1_15EpilogueDefaultEEEEEvvEEEEvNT_6ParamsE,(.L_x_210 - _ZN7cutlass13device_kernelINS_4gemm6kernel13GemmUniversalIN4cute5tupleIJiiiiEEENS1_10collective13CollectiveMmaINS1_34MainloopSm90TmaGmmaWarpSpecializedILi11ENS5_IJNS4_1CILi2EEENSA_ILi1EEESC_EEENS1_35KernelTmaWarpSpecializedCooperativeEEENS5_IJNSA_ILi256EEENSA_ILi64EEENSA_ILi32EEEEEENS_10bfloat16_tENS5_IJlSC_lEEESK_SL_NS4_8TiledMMAINS4_8MMA_AtomIJNS4_4SM904GMMA27MMA_64x64x16_F32BF16BF16_SSILNSP_5MajorE0ELSR_0ELNSP_7ScaleInE1ELSS_1EEEEEENS4_6LayoutISD_NS5_IJSC_NSA_ILi0EEESW_EEEEENS5_IJNS4_10UnderscoreESZ_SZ_EEEEENS4_13SM90_TMA_LOADENS4_14ComposedLayoutINS4_7SwizzleILi2ELi4ELi3EEENS4_18smem_ptr_flag_bitsILi16EEENSV_INS5_IJNSA_ILi8EEESI_EEENS5_IJSI_SC_EEEEEEEvNS4_8identityENS4_23SM90_TMA_LOAD_MULTICASTES1C_vS1D_EENS_8epilogue10collective6detail29Sm90TmaWarpSpecializedAdapterINS1H_15DefaultEpilogueISK_SL_SL_NS1G_6thread17LinearCombinationISK_Li1EffLNS1L_9ScaleType4KindE0ELNS_15FloatRoundStyleE2ESK_EENS1_15EpilogueDefaultEEEEEvvEEEEvNT_6ParamsE)
        .other          _ZN7cutlass13device_kernelINS_4gemm6kernel13GemmUniversalIN4cute5tupleIJiiiiEEENS1_10collective13CollectiveMmaINS1_34MainloopSm90TmaGmmaWarpSpecializedILi11ENS5_IJNS4_1CILi2EEENSA_ILi1EEESC_EEENS1_35KernelTmaWarpSpecializedCooperativeEEENS5_IJNSA_ILi256EEENSA_ILi64EEENSA_ILi32EEEEEENS_10bfloat16_tENS5_IJlSC_lEEESK_SL_NS4_8TiledMMAINS4_8MMA_AtomIJNS4_4SM904GMMA27MMA_64x64x16_F32BF16BF16_SSILNSP_5MajorE0ELSR_0ELNSP_7ScaleInE1ELSS_1EEEEEENS4_6LayoutISD_NS5_IJSC_NSA_ILi0EEESW_EEEEENS5_IJNS4_10UnderscoreESZ_SZ_EEEEENS4_13SM90_TMA_LOADENS4_14ComposedLayoutINS4_7SwizzleILi2ELi4ELi3EEENS4_18smem_ptr_flag_bitsILi16EEENSV_INS5_IJNSA_ILi8EEESI_EEENS5_IJSI_SC_EEEEEEEvNS4_8identityENS4_23SM90_TMA_LOAD_MULTICASTES1C_vS1D_EENS_8epilogue10collective6detail29Sm90TmaWarpSpecializedAdapterINS1H_15DefaultEpilogueISK_SL_SL_NS1G_6thread17LinearCombinationISK_Li1EffLNS1L_9ScaleType4KindE0ELNS_15FloatRoundStyleE2ESK_EENS1_15EpilogueDefaultEEEEEvvEEEEvNT_6ParamsE,@"STO_CUDA_ENTRY STV_DEFAULT"
_ZN7cutlass13device_kernelINS_4gemm6kernel13GemmUniversalIN4cute5tupleIJiiiiEEENS1_10collective13CollectiveMmaINS1_34MainloopSm90TmaGmmaWarpSpecializedILi11ENS5_IJNS4_1CILi2EEENSA_ILi1EEESC_EEENS1_35KernelTmaWarpSpecializedCooperativeEEENS5_IJNSA_ILi256EEENSA_ILi64EEENSA_ILi32EEEEEENS_10bfloat16_tENS5_IJlSC_lEEESK_SL_NS4_8TiledMMAINS4_8MMA_AtomIJNS4_4SM904GMMA27MMA_64x64x16_F32BF16BF16_SSILNSP_5MajorE0ELSR_0ELNSP_7ScaleInE1ELSS_1EEEEEENS4_6LayoutISD_NS5_IJSC_NSA_ILi0EEESW_EEEEENS5_IJNS4_10UnderscoreESZ_SZ_EEEEENS4_13SM90_TMA_LOADENS4_14ComposedLayoutINS4_7SwizzleILi2ELi4ELi3EEENS4_18smem_ptr_flag_bitsILi16EEENSV_INS5_IJNSA_ILi8EEESI_EEENS5_IJSI_SC_EEEEEEEvNS4_8identityENS4_23SM90_TMA_LOAD_MULTICASTES1C_vS1D_EENS_8epilogue10collective6detail29Sm90TmaWarpSpecializedAdapterINS1H_15DefaultEpilogueISK_SL_SL_NS1G_6thread17LinearCombinationISK_Li1EffLNS1L_9ScaleType4KindE0ELNS_15FloatRoundStyleE2ESK_EENS1_15EpilogueDefaultEEEEEvvEEEEvNT_6ParamsE:
[----:B------:R-:W0:Y:S01]  /*0000*/  LDC R1, c[0x0][0x28] ;  /* 0x00000a00ff017b82 */ /* 0x000e220000000800 */
[----:B------:R-:W1:Y:S01]  /*0010*/  S2R R98, SR_TID.X ;  /* 0x0000000000627919 */ /* 0x000e620000002100 */
[----:B------:R-:W-:Y:S01]  /*0020*/  ELECT P0, URZ, PT ;  /* 0x00000000003f782f */ /* 0x000fe20003800000 */
[----:B------:R-:W-:Y:S01]  /*0030*/  BSSY B0, `(.L_x_0) ;  /* 0x000000f000007945 */ /* 0x000fe20003800000 */
[--C-:B-1----:R-:W-:Y:S02]  /*0040*/  SHF.R.U32.HI R0, RZ, 0x5, R98.reuse ;  /* 0x00000005ff007819 */ /* 0x102fe40000011662 */
[----:B------:R-:W-:-:S03]  /*0050*/  SHF.R.U32.HI R7, RZ, 0x7, R98 ;  /* 0x00000007ff077819 */ /* 0x000fc60000011662 */
[----:B------:R-:W1:Y:S04]  /*0060*/  SHFL.IDX PT, R3, R0, RZ, 0x1f ;  /* 0x00001fff00037589 */ /* 0x000e6800000e0000 */
[----:B------:R2:W3:Y:S01]  /*0070*/  SHFL.IDX PT, R2, R7, RZ, 0x1f ;  /* 0x00001fff07027589 */ /* 0x0004e200000e0000 */
[----:B-1----:R-:W-:-:S13]  /*0080*/  ISETP.NE.OR P0, PT, R3, RZ, !P0 ;  /* 0x000000ff0300720c */ /* 0x002fda0004705670 */
[----:B0-23--:R-:W-:Y:S05]  /*0090*/  @P0 BRA `(.L_x_1) ;  /* 0x0000000000200947 */ /* 0x00dfea0003800000 */
[----:B------:R-:W-:Y:S02]  /*00a0*/  ULDC.64 UR4, c[0x0][0x198] ;  /* 0x0000660000047ab9 */ /* 0x000fe40000000a00 */
[----:B------:R-:W-:Y:S02]  /*00b0*/  UIADD3 UR6, UP0, UR4, 0xf0, URZ ;  /* 0x000000f004067890 */ /* 0x000fe4000ff1e03f */
[----:B------:R-:W-:Y:S02]  /*00c0*/  UIADD3 UR4, UP1, UR4, 0x1f0, URZ ;  /* 0x000001f004047890 */ /* 0x000fe4000ff3e03f */
[----:B------:R-:W-:Y:S02]  /*00d0*/  UIADD3.X UR7, URZ, UR5, URZ, UP0, !UPT ;  /* 0x000000053f077290 */ /* 0x000fe400087fe43f */
[----:B------:R-:W-:-:S07]  /*00e0*/  UIADD3.X UR5, URZ, UR5, URZ, UP1, !UPT ;  /* 0x000000053f057290 */ /* 0x000fce0008ffe43f */
[----:B------:R0:W-:Y:S02]  /*00f0*/  UTMACCTL.PF [UR6] ;  /* 0x00000000060079b9 */ /* 0x0001e40008040000 */
[----:B------:R0:W-:Y:S02]  /*0100*/  UTMACCTL.PF [UR4] ;  /* 0x00000000040079b9 */ /* 0x0001e40008040000 */
[----:B0-----:R-:W-:Y:S01]  /*0110*/  NOP ;  /* 0x0000000000007918 */ /* 0x001fe20000000000 */
.L_x_1:
[----:B------:R-:W-:Y:S05]  /*0120*/  BSYNC B0 ;  /* 0x0000000000007941 */ /* 0x000fea0003800000 */
.L_x_0:
[----:B------:R-:W0:Y:S02]  /*0130*/  SHFL.IDX PT, R5, R0, RZ, 0x1f ;  /* 0x00001fff00057589 */ /* 0x000e2400000e0000 */
[----:B0-----:R-:W-:-:S13]  /*0140*/  ISETP.NE.AND P0, PT, R5, RZ, PT ;  /* 0x000000ff0500720c */ /* 0x001fda0003f05270 */
[----:B------:R-:W-:Y:S05]  /*0150*/  @P0 BRA `(.L_x_2) ;  /* 0x00000000009c0947 */ /* 0x000fea0003800000 */
[----:B------:R-:W-:Y:S01]  /*0160*/  ELECT P0, URZ, PT ;  /* 0x00000000003f782f */ /* 0x000fe20003800000 */
[----:B------:R-:W-:-:S12]  /*0170*/  BSSY B0, `(.L_x_2) ;  /* 0x0000025000007945 */ /* 0x000fd80003800000 */
[----:B------:R-:W-:Y:S05]  /*0180*/  @!P0 BRA `(.L_x_3) ;  /* 0x00000000008c8947 */ /* 0x000fea0003800000 */
[----:B------:R-:W0:Y:S01]  /*0190*/  S2UR UR8, SR_CgaCtaId ;  /* 0x00000000000879c3 */ /* 0x000e220000008800 */
[----:B------:R-:W-:Y:S01]  /*01a0*/  UMOV UR4, 0x400 ;  /* 0x0000040000047882 */ /* 0x000fe20000000000 */
[----:B------:R-:W-:Y:S01]  /*01b0*/  UMOV UR5, 0x1 ;  /* 0x0000000100057882 */ /* 0x000fe20000000000 */
[----:B------:R-:W-:Y:S02]  /*01c0*/  UMOV UR6, 0x4 ;  /* 0x0000000400067882 */ /* 0x000fe40000000000 */
[----:B------:R-:W-:-:S04]  /*01d0*/  UIADD3 UR6, -UR6, 0x100000, URZ ;  /* 0x0010000006067890 */ /* 0x000fc8000fffe13f */
[----:B------:R-:W-:Y:S02]  /*01e0*/  USHF.L.U32 UR7, UR6, 0xb, URZ ;  /* 0x0000000b06077899 */ /* 0x000fe4000800063f */
[----:B------:R-:W-:Y:S02]  /*01f0*/  USHF.L.U32 UR6, UR6, 0x1, URZ ;  /* 0x0000000106067899 */ /* 0x000fe4000800063f */
[----:B0-----:R-:W-:Y:S02]  /*0200*/  ULEA UR8, UR8, UR4, 0x18 ;  /* 0x0000000408087291 */ /* 0x001fe4000f8ec03f */
[----:B------:R-:W-:-:S04]  /*0210*/  UIADD3 UR4, -UR5, 0x100000, URZ ;  /* 0x0010000005047890 */ /* 0x000fc8000fffe13f */
[----:B------:R-:W-:Y:S02]  /*0220*/  USHF.L.U32 UR5, UR4, 0xb, URZ ;  /* 0x0000000b04057899 */ /* 0x000fe4000800063f */
[----:B------:R-:W-:Y:S01]  /*0230*/  USHF.L.U32 UR4, UR4, 0x1, URZ ;  /* 0x0000000104047899 */ /* 0x000fe2000800063f */
[----:B------:R-:W0:Y:S11]  /*0240*/  FENCE.VIEW.ASYNC.S ;  /* 0x00000000000073c6 */ /* 0x000e360000000000 */
[----:B0-----:R0:W1:Y:S01]  /*0250*/  SYNCS.EXCH.64 URZ, [UR8], UR4 ;  /* 0x00000004083f75b2 */ /* 0x0010620008000100 */
[----:B------:R0:W2:Y:S01]  /*0260*/  SYNCS.EXCH.64 URZ, [UR8+0x58], UR6 ;  /* 0x00005806083f75b2 */ /* 0x0000a20008000100 */
[----:B------:R0:W3:Y:S01]  /*0270*/  SYNCS.EXCH.64 URZ, [UR8+0x8], UR4 ;  /* 0x00000804083f75b2 */ /* 0x0000e20008000100 */
[----:B------:R0:W4:Y:S01]  /*0280*/  SYNCS.EXCH.64 URZ, [UR8+0x60], UR6 ;  /* 0x00006006083f75b2 */ /* 0x0001220008000100 */
[----:B------:R0:W0:Y:S01]  /*0290*/  SYNCS.EXCH.64 URZ, [UR8+0x10], UR4 ;  /* 0x00001004083f75b2 */ /* 0x0000220008000100 */
        /* <DEDUP_REMOVED lines=17> */
[----:B------:R-:W-:Y:S01]  /*03b0*/  NOP ;  /* 0x0000000000007918 */ /* 0x000fe20000000000 */
.L_x_3:
[----:B0-----:R-:W-:Y:S05]  /*03c0*/  BSYNC B0 ;  /* 0x0000000000007941 */ /* 0x001fea0003800000 */
.L_x_2:
[----:B------:R-:W-:Y:S01]  /*03d0*/  SHF.R.S32.HI R9, RZ, 0x1f, R98 ;  /* 0x0000001fff097819 */ /* 0x000fe20000011462 */
[----:B------:R-:W0:Y:S01]  /*03e0*/  SHFL.IDX PT, R0, R0, RZ, 0x1f ;  /* 0x00001fff00007589 */ /* 0x000e2200000e0000 */
[----:B------:R-:W5:Y:S01]  /*03f0*/  S2UR UR8, SR_CTAID.X ;  /* 0x00000000000879c3 */ /* 0x000f620000002500 */
[----:B------:R-:W-:Y:S02]  /*0400*/  ELECT P0, URZ, PT ;  /* 0x00000000003f782f */ /* 0x000fe40003800000 */
[----:B------:R-:W-:Y:S01]  /*0410*/  LEA.HI R9, R9, R98, RZ, 0x7 ;  /* 0x0000006209097211 */ /* 0x000fe200078f38ff */
[----:B------:R-:W1:Y:S01]  /*0420*/  S2R R4, SR_CTAID.Y ;  /* 0x0000000000047919 */ /* 0x000e620000002600 */
[----:B------:R-:W-:Y:S01]  /*0430*/  SHF.R.S32.HI R6, RZ, 0x1f, R5 ;  /* 0x0000001fff067819 */ /* 0x000fe20000011405 */
[----:B------:R-:W-:Y:S01]  /*0440*/  ULDC UR4, c[0x0][0x150] ;  /* 0x0000540000047ab9 */ /* 0x000fe20000000800 */
[----:B------:R-:W-:Y:S01]  /*0450*/  LOP3.LUT R9, R9, 0xffffff80, RZ, 0xc0, !PT ;  /* 0xffffff8009097812 */ /* 0x000fe200078ec0ff */
[----:B------:R-:W-:Y:S01]  /*0460*/  NOP ;  /* 0x0000000000007918 */ /* 0x000fe20000000000 */
[----:B------:R-:W-:Y:S01]  /*0470*/  LEA.HI R6, R6, R5, RZ, 0x2 ;  /* 0x0000000506067211 */ /* 0x000fe200078f10ff */
[----:B------:R-:W2:Y:S01]  /*0480*/  LDC R11, c[0x0][0x144] ;  /* 0x00005100ff0b7b82 */ /* 0x000ea20000000800 */
[----:B------:R-:W-:Y:S01]  /*0490*/  NOP ;  /* 0x0000000000007918 */ /* 0x000fe20000000000 */
[----:B------:R-:W-:Y:S01]  /*04a0*/  IMAD.IADD R8, R98, 0x1, -R9 ;  /* 0x0000000162087824 */ /* 0x000fe200078e0a09 */
[----:B------:R-:W-:Y:S01]  /*04b0*/  LOP3.LUT R6, R6, 0x3ffffffc, RZ, 0xc0, !PT ;  /* 0x3ffffffc06067812 */ /* 0x000fe200078ec0ff */
[----:B------:R-:W-:Y:S01]  /*04c0*/  IMAD.MOV.U32 R22, RZ, RZ, 0x1 ;  /* 0x00000001ff167424 */ /* 0x000fe200078e00ff */
[----:B------:R-:W-:-:S02]  /*04d0*/  ISETP.NE.AND P3, PT, R2, RZ, PT ;  /* 0x000000ff0200720c */ /* 0x000fc40003f65270 */
[----:B------:R-:W-:Y:S01]  /*04e0*/  SHF.R.S32.HI R9, RZ, 0x1f, R8 ;  /* 0x0000001fff097819 */ /* 0x000fe20000011408 */
[----:B------:R-:W-:Y:S01]  /*04f0*/  IMAD.IADD R6, R5, 0x1, -R6 ;  /* 0x0000000105067824 */ /* 0x000fe200078e0a06 */
[----:B------:R-:W3:Y:S02]  /*0500*/  LDC R13, c[0x0][0x140] ;  /* 0x00005000ff0d7b82 */ /* 0x000ee40000000800 */
[----:B------:R-:W-:Y:S02]  /*0510*/  LEA.HI R9, R9, R8, RZ, 0x3 ;  /* 0x0000000809097211 */ /* 0x000fe400078f18ff */
[----:B0-----:R-:W-:Y:S02]  /*0520*/  ISETP.NE.OR P0, PT, R0, RZ, !P0 ;  /* 0x000000ff0000720c */ /* 0x001fe40004705670 */
[----:B------:R-:W-:Y:S02]  /*0530*/  SHF.R.S32.HI R0, RZ, 0x3, R9 ;  /* 0x00000003ff007819 */ /* 0x000fe40000011409 */
[----:B-----5:R-:W-:-:S02]  /*0540*/  I2FP.F32.U32 R10, UR8 ;  /* 0x00000008000a7c45 */ /* 0x020fc40008201000 */
[----:B------:R-:W-:-:S03]  /*0550*/  SHF.R.S32.HI R9, RZ, 0x1f, R9 ;  /* 0x0000001fff097819 */ /* 0x000fc60000011409 */
[----:B------:R-:W-:Y:S01]  /*0560*/  FMUL R10, R10, UR4 ;  /* 0x000000040a0a7c20 */ /* 0x000fe20008400000 */
[----:B------:R-:W-:Y:S01]  /*0570*/  LEA.HI R9, R9, R0, RZ, 0x2 ;  /* 0x0000000009097211 */ /* 0x000fe200078f10ff */
[----:B------:R-:W-:Y:S01]  /*0580*/  ULDC UR4, c[0x0][0x154] ;  /* 0x0000550000047ab9 */ /* 0x000fe20000000800 */
[----:B-1----:R-:W-:Y:S01]  /*0590*/  I2FP.F32.U32 R12, R4 ;  /* 0x00000004000c7245 */ /* 0x002fe20000201000 */
[----:B------:R-:W-:Y:S01]  /*05a0*/  VOTEU.ALL UP0, P0 ;  /* 0x00000000003f7886 */ /* 0x000fe20000000000 */
[----:B------:R-:W-:Y:S01]  /*05b0*/  LOP3.LUT R9, R9, 0xfffffffc, RZ, 0xc0, !PT ;  /* 0xfffffffc09097812 */ /* 0x000fe200078ec0ff */
[----:B------:R-:W0:Y:S01]  /*05c0*/  F2I.U32.TRUNC.NTZ R10, R10 ;  /* 0x0000000a000a7305 */ /* 0x000e22000020f000 */
[----:B------:R-:W-:Y:S01]  /*05d0*/  VOTEU.ALL UP1, P0 ;  /* 0x00000000003f7886 */ /* 0x000fe20000020000 */
[----:B------:R-:W-:Y:S01]  /*05e0*/  FMUL R12, R12, UR4 ;  /* 0x000000040c0c7c20 */ /* 0x000fe20008400000 */
[----:B------:R-:W1:Y:S01]  /*05f0*/  @!UP0 S2UR UR7, SR_CgaCtaId ;  /* 0x00000000000789c3 */ /* 0x000e620000008800 */
[----:B------:R-:W-:Y:S01]  /*0600*/  IMAD.IADD R9, R0, 0x1, -R9 ;  /* 0x0000000100097824 */ /* 0x000fe200078e0a09 */
[----:B------:R-:W-:Y:S01]  /*0610*/  SHF.R.S32.HI R0, RZ, 0x1f, R3 ;  /* 0x0000001fff007819 */ /* 0x000fe20000011403 */
[----:B------:R-:W-:Y:S01]  /*0620*/  UMOV UR4, 0x20 ;  /* 0x0000002000047882 */ /* 0x000fe20000000000 */
[----:B------:R-:W-:Y:S01]  /*0630*/  @!UP0 UMOV UR6, 0x400 ;  /* 0x0000040000068882 */ /* 0x000fe20000000000 */
[----:B------:R-:W-:Y:S01]  /*0640*/  IMAD R19, R6, 0x4, R9 ;  /* 0x0000000406137824 */ /* 0x000fe200078e0209 */
[----:B------:R-:W5:Y:S01]  /*0650*/  F2I.U32.TRUNC.NTZ R12, R12 ;  /* 0x0000000c000c7305 */ /* 0x000f62000020f000 */
[----:B------:R-:W-:Y:S01]  /*0660*/  LEA.HI R0, R0, R3, RZ, 0x2 ;  /* 0x0000000300007211 */ /* 0x000fe200078f10ff */
[----:B------:R-:W4:Y:S01]  /*0670*/  LDC R9, c[0x0][0x148] ;  /* 0x00005200ff097b82 */ /* 0x000f220000000800 */
[----:B------:R-:W-:-:S04]  /*0680*/  @!UP0 UIADD3 UR4, -UR4, 0x100000, URZ ;  /* 0x0010000004048890 */ /* 0x000fc8000fffe13f */
[----:B------:R-:W-:Y:S02]  /*0690*/  @!UP0 USHF.L.U32 UR5, UR4, 0xb, URZ ;  /* 0x0000000b04058899 */ /* 0x000fe4000800063f */
[----:B------:R-:W-:Y:S01]  /*06a0*/  @!UP0 USHF.L.U32 UR4, UR4, 0x1, URZ ;  /* 0x0000000104048899 */ /* 0x000fe2000800063f */
[----:B------:R-:W-:Y:S01]  /*06b0*/  LEA.HI R6, R19, R19, RZ, 0x1 ;  /* 0x0000001313067211 */ /* 0x000fe200078f08ff */
[----:B0-----:R-:W-:Y:S01]  /*06c0*/  IMAD.MOV R14, RZ, RZ, -R10 ;  /* 0x000000ffff0e7224 */ /* 0x001fe200078e0a0a */
[----:B------:R-:W-:Y:S02]  /*06d0*/  LOP3.LUT R0, R0, 0xfffffffc, RZ, 0xc0, !PT ;  /* 0xfffffffc00007812 */ /* 0x000fe400078ec0ff */
[----:B------:R-:W-:Y:S01]  /*06e0*/  LOP3.LUT R10, R6, 0xfffffffe, RZ, 0xc0, !PT ;  /* 0xfffffffe060a7812 */ /* 0x000fe200078ec0ff */
[----:B--2---:R-:W-:Y:S01]  /*06f0*/  IMAD R6, R11, R14, UR8 ;  /* 0x000000080b067e24 */ /* 0x004fe2000f8e020e */
[----:B---3--:R-:W-:Y:S01]  /*0700*/  ISETP.EQ.U32.AND P2, PT, R13, 0x1, PT ;  /* 0x000000010d00780c */ /* 0x008fe20003f42070 */
[----:B------:R-:W-:-:S02]  /*0710*/  IMAD.IADD R3, R3, 0x1, -R0 ;  /* 0x0000000103037824 */ /* 0x000fc400078e0a00 */
[C---:B------:R-:W-:Y:S02]  /*0720*/  IMAD.IADD R11, R19.reuse, 0x1, -R10 ;  /* 0x00000001130b7824 */ /* 0x040fe400078e0a0a */
[----:B------:R-:W-:Y:S01]  /*0730*/  IMAD.SHL.U32 R10, R19, 0x4, RZ ;  /* 0x00000004130a7824 */ /* 0x000fe200078e00ff */
[----:B------:R-:W-:Y:S01]  /*0740*/  ISETP.NE.AND P1, PT, R3, 0x3, PT ;  /* 0x000000030300780c */ /* 0x000fe20003f25270 */
[----:B-----5:R-:W-:Y:S01]  /*0750*/  IMAD.MOV R24, RZ, RZ, -R12 ;  /* 0x000000ffff187224 */ /* 0x020fe200078e0a0c */
[----:B------:R-:W-:Y:S01]  /*0760*/  ISETP.NE.AND P4, PT, R11, R6, PT ;  /* 0x000000060b00720c */ /* 0x000fe20003f85270 */
[----:B-1----:R-:W-:Y:S01]  /*0770*/  @!UP0 ULEA UR6, UR7, UR6, 0x18 ;  /* 0x0000000607068291 */ /* 0x002fe2000f8ec03f */
[----:B------:R-:W-:Y:S01]  /*0780*/  LOP3.LUT R19, R19, 0xc, R10, 0x78, !PT ;  /* 0x0000000c13137812 */ /* 0x000fe200078e780a */
[----:B------:R-:W-:Y:S01]  /*0790*/  VOTEU.ALL UP0, P0 ;  /* 0x00000000003f7886 */ /* 0x000fe20000000000 */
[----:B------:R-:W-:Y:S01]  /*07a0*/  LOP3.LUT P0, RZ, R8, 0x7, RZ, 0xc0, !PT ;  /* 0x0000000708ff7812 */ /* 0x000fe2000780c0ff */
[----:B------:R-:W-:Y:S01]  /*07b0*/  VIADD R8, R2, 0xffffffff ;  /* 0xffffffff02087836 */ /* 0x000fe20000000000 */
[----:B------:R-:W-:Y:S01]  /*07c0*/  ISETP.EQ.OR P1, PT, R3, RZ, !P1 ;  /* 0x000000ff0300720c */ /* 0x000fe20004f22670 */
[----:B----4-:R-:W-:Y:S01]  /*07d0*/  IMAD R11, R9, R24, R4 ;  /* 0x00000018090b7224 */ /* 0x010fe200078e0204 */
[----:B------:R-:W-:-:S02]  /*07e0*/  ISETP.LT.U32.AND P0, PT, R19, 0x2, !P0 ;  /* 0x000000021300780c */ /* 0x000fc40004701070 */
[----:B------:R-:W-:Y:S02]  /*07f0*/  ISETP.EQ.AND P1, PT, R2, RZ, P1 ;  /* 0x000000ff0200720c */ /* 0x000fe40000f22270 */
[----:B------:R-:W-:Y:S01]  /*0800*/  ISETP.GE.U32.AND P6, PT, R8, 0x2, PT ;  /* 0x000000020800780c */ /* 0x000fe20003fc6070 */
[----:B------:R-:W0:Y:S02]  /*0810*/  FENCE.VIEW.ASYNC.S ;  /* 0x00000000000073c6 */ /* 0x000e240000000000 */
[----:B0-----:R0:W1:Y:S01]  /*0820*/  @!UP0 SYNCS.EXCH.64 URZ, [UR6+0xc0], UR4 ;  /* 0x0000c004063f85b2 */ /* 0x0010620008000100 */
[----:B------:R-:W-:Y:S02]  /*0830*/  @P4 LEA.HI R0, R19, R19, RZ, 0x1 ;  /* 0x0000001313004211 */ /* 0x000fe400078f08ff */
[----:B------:R-:W-:Y:S02]  /*0840*/  SEL R18, RZ, 0x1, !P1 ;  /* 0x00000001ff127807 */ /* 0x000fe40004800000 */
[----:B------:R-:W-:-:S02]  /*0850*/  @P4 SHF.R.S32.HI R0, RZ, 0x1, R0 ;  /* 0x00000001ff004819 */ /* 0x000fc40000011400 */
[----:B------:R-:W-:Y:S02]  /*0860*/  SEL R18, R18, 0x2, P6 ;  /* 0x0000000212127807 */ /* 0x000fe40003000000 */
[----:B------:R-:W-:Y:S02]  /*0870*/  @P4 ISETP.NE.AND P5, PT, R0, R11, PT ;  /* 0x0000000b0000420c */ /* 0x000fe40003fa5270 */
[----:B------:R-:W-:Y:S02]  /*0880*/  SEL R11, RZ, 0x1, !P0 ;  /* 0x00000001ff0b7807 */ /* 0x000fe40004000000 */
[----:B------:R-:W-:Y:S02]  /*0890*/  @P4 SEL R22, RZ, 0x1, P5 ;  /* 0x00000001ff164807 */ /* 0x000fe40002800000 */
[----:B------:R-:W-:Y:S01]  /*08a0*/  LOP3.LUT R0, R98, 0x7f, RZ, 0xc0, !PT ;  /* 0x0000007f62007812 */ /* 0x000fe200078ec0ff */
[----:B------:R0:W2:Y:S01]  /*08b0*/  @!UP1 SYNCS.EXCH.64 URZ, [UR6+0xc8], UR4 ;  /* 0x0000c804063f95b2 */ /* 0x0000a20008000100 */
[----:B------:R-:W-:Y:S01]  /*08c0*/  LOP3.LUT R22, R22, R11, RZ, 0xc0, !PT ;  /* 0x0000000b16167212 */ /* 0x000fe200078ec0ff */
[----:B------:R-:W-:Y:S01]  /*08d0*/  NOP ;  /* 0x0000000000007918 */ /* 0x000fe20000000000 */
[----:B------:R-:W-:Y:S05]  /*08e0*/  @!P2 BRA `(.L_x_4) ;  /* 0x000000000008a947 */ /* 0x000fea0003800000 */
[----:B-12---:R-:W-:Y:S01]  /*08f0*/  UCGABAR_ARV ;  /* 0x00000000000079c7 */ /* 0x006fe20008000000 */
[----:B------:R-:W-:Y:S05]  /*0900*/  BRA `(.L_x_5) ;  /* 0x0000000000047947 */ /* 0x000fea0003800000 */
.L_x_4:
[----:B-12---:R-:W-:Y:S01]  /*0910*/  NOP ;  /* 0x0000000000007918 */ /* 0x006fe20000000000 */
.L_x_5:
[----:B------:R-:W1:Y:S01]  /*0920*/  LDC R2, c[0x0][0x65c] ;  /* 0x00019700ff027b82 */ /* 0x000e620000000800 */
[----:B------:R-:W-:Y:S01]  /*0930*/  LOP3.LUT R5, R5, 0xfffff7ff, RZ, 0xc0, !PT ;  /* 0xfffff7ff05057812 */ /* 0x000fe200078ec0ff */
[----:B------:R-:W-:Y:S02]  /*0940*/  IMAD.U32 R10, RZ, RZ, UR8 ;  /* 0x00000008ff0a7e24 */ /* 0x000fe4000f8e00ff */
[----:B------:R-:W-:Y:S01]  /*0950*/  IMAD.MOV.U32 R11, RZ, RZ, RZ ;  /* 0x000000ffff0b7224 */ /* 0x000fe200078e00ff */
[----:B-1----:R-:W-:-:S13]  /*0960*/  ISETP.NE.AND P1, PT, R2, 0x1, PT ;  /* 0x000000010200780c */ /* 0x002fda0003f25270 */
[----:B------:R-:W1:Y:S01]  /*0970*/  @P1 LDC R17, c[0x0][0x10] ;  /* 0x00000400ff111b82 */ /* 0x000e620000000800 */
[----:B------:R-:W-:Y:S01]  /*0980*/  @P1 LOP3.LUT R5, R5, 0x800, RZ, 0xfc, !PT ;  /* 0x0000080005051812 */ /* 0x000fe200078efcff */
[----:B------:R-:W-:Y:S02]  /*0990*/  @P1 IMAD.MOV.U32 R5, RZ, RZ, RZ ;  /* 0x000000ffff051224 */ /* 0x000fe400078e00ff */
[----:B------:R-:W-:-:S04]  /*09a0*/  @P1 IMAD.MOV.U32 R15, RZ, RZ, RZ ;  /* 0x000000ffff0f1224 */ /* 0x000fc800078e00ff */
[----:B------:R-:W2:Y:S01]  /*09b0*/  @!P1 LDC R13, c[0x0][0xc] ;  /* 0x00000300ff0d9b82 */ /* 0x000ea20000000800 */
[----:B0-----:R-:W-:Y:S01]  /*09c0*/  ULDC UR4, c[0x0][0xc] ;  /* 0x0000030000047ab9 */ /* 0x001fe20000000800 */
[----:B------:R-:W-:Y:S01]  /*09d0*/  ULDC UR5, c[0x0][0x10] ;  /* 0x0000040000057ab9 */ /* 0x000fe20000000800 */
[----:B------:R-:W-:Y:S01]  /*09e0*/  ULDC UR6, c[0x0][0x14] ;  /* 0x0000050000067ab9 */ /* 0x000fe20000000800 */
[----:B------:R-:W-:-:S04]  /*09f0*/  UIMAD.WIDE.U32 UR4, UR4, UR5, URZ ;  /* 0x00000005040472a5 */ /* 0x000fc8000f8e003f */
[----:B------:R-:W-:Y:S02]  /*0a00*/  UIMAD.WIDE.U32 UR36, UR4, UR6, URZ ;  /* 0x00000006042472a5 */ /* 0x000fe4000f8e003f */
[----:B------:R-:W-:-:S04]  /*0a10*/  UIMAD UR42, UR5, UR6, URZ ;  /* 0x00000006052a72a4 */ /* 0x000fc8000f8e023f */
[----:B------:R-:W-:Y:S01]  /*0a20*/  UIADD3 UR42, UR37, UR42, URZ ;  /* 0x0000002a252a7290 */ /* 0x000fe2000fffe03f */
[----:B-1----:R-:W-:-:S04]  /*0a30*/  @P1 IMAD.WIDE.U32 R16, R17, UR8, R4 ;  /* 0x0000000811101c25 */ /* 0x002fc8000f8e0004 */
[----:B------:R-:W-:Y:S02]  /*0a40*/  @P1 IMAD.IADD R17, R17, 0x1, R15 ;  /* 0x0000000111111824 */ /* 0x000fe400078e020f */
[----:B--2---:R-:W-:-:S04]  /*0a50*/  @!P1 IMAD.WIDE.U32 R10, R4, R13, R10 ;  /* 0x0000000d040a9225 */ /* 0x004fc800078e000a */
[----:B------:R-:W-:Y:S02]  /*0a60*/  @!P1 IMAD.MOV.U32 R16, RZ, RZ, R10 ;  /* 0x000000ffff109224 */ /* 0x000fe400078e000a */
[----:B------:R-:W-:Y:S01]  /*0a70*/  @!P1 IMAD.MOV.U32 R17, RZ, RZ, R11 ;  /* 0x000000ffff119224 */ /* 0x000fe200078e000b */
[----:B------:R-:W-:Y:S06]  /*0a80*/  @!P2 BRA `(.L_x_6) ;  /* 0x00000000000ca947 */ /* 0x000fec0003800000 */
[----:B------:R-:W-:Y:S01]  /*0a90*/  UCGABAR_WAIT ;  /* 0x0000000000007dc7 */ /* 0x000fe20008000000 */
[----:B------:R-:W-:Y:S01]  /*0aa0*/  CCTL.IVALL ;  /* 0x00000000ff00798f */ /* 0x000fe20002000000 */
[----:B------:R-:W-:Y:S05]  /*0ab0*/  BRA `(.L_x_7) ;  /* 0x0000000000047947 */ /* 0x000fea0003800000 */
.L_x_6:
[----:B------:R-:W-:Y:S06]  /*0ac0*/  BAR.SYNC.DEFER_BLOCKING 0x0 ;  /* 0x0000000000007b1d */ /* 0x000fec0000010000 */
.L_x_7:
[----:B------:R-:W-:Y:S05]  /*0ad0*/  @!P3 BRA `(.L_x_8) ;  /* 0x00000068008cb947 */ /* 0x000fea0003800000 */
[----:B------:R-:W-:-:S13]  /*0ae0*/  ISETP.GT.U32.AND P0, PT, R8, 0x1, PT ;  /* 0x000000010800780c */ /* 0x000fda0003f04070 */
[----:B------:R-:W-:Y:S05]  /*0af0*/  @P0 EXIT ;  /* 0x000000000000094d */ /* 0x000fea0003800000 */
[----:B------:R-:W-:Y:S01]  /*0b00*/  ULDC.64 UR4, c[0x0][0x650] ;  /* 0x0001940000047ab9 */ /* 0x000fe20000000a00 */
[----:B------:R-:W-:Y:S01]  /*0b10*/  PRMT R3, RZ, 0x7610, R3 ;  /* 0x00007610ff037816 */ /* 0x000fe20000000003 */
[----:B------:R-:W-:Y:S01]  /*0b20*/  IMAD.MOV.U32 R109, RZ, RZ, -0x1 ;  /* 0xffffffffff6d7424 */ /* 0x000fe200078e00ff */
[----:B------:R-:W-:Y:S01]  /*0b30*/  ISETP.GE.U32.AND P0, PT, R16, UR4, PT ;  /* 0x0000000410007c0c */ /* 0x000fe2000bf06070 */
[----:B------:R-:W-:Y:S02]  /*0b40*/  IMAD.MOV.U32 R102, RZ, RZ, -0x1 ;  /* 0xffffffffff667424 */ /* 0x000fe400078e00ff */
[----:B------:R-:W-:Y:S01]  /*0b50*/  IMAD.MOV.U32 R23, RZ, RZ, -0x1 ;  /* 0xffffffffff177424 */ /* 0x000fe200078e00ff */
[----:B------:R-:W-:-:S13]  /*0b60*/  ISETP.GE.U32.AND.EX P0, PT, R17, UR5, PT, P0 ;  /* 0x0000000511007c0c */ /* 0x000fda000bf06100 */
[----:B------:R-:W-:Y:S05]  /*0b70*/  @P0 BRA `(.L_x_9) ;  /* 0x00000004002c0947 */ /* 0x000fea0003800000 */
[----:B------:R-:W0:Y:S01]  /*0b80*/  LDC.64 R26, c[0x0][0x628] ;  /* 0x00018a00ff1a7b82 */ /* 0x000e220000000a00 */
[----:B------:R-:W-:Y:S02]  /*0b90*/  IMAD.MOV.U32 R10, RZ, RZ, R16 ;  /* 0x000000ffff0a7224 */ /* 0x000fe400078e0010 */
[----:B------:R-:W-:-:S05]  /*0ba0*/  IMAD.MOV.U32 R11, RZ, RZ, R17 ;  /* 0x000000ffff0b7224 */ /* 0x000fca00078e0011 */
[----:B------:R-:W1:Y:S08]  /*0bb0*/  LDC R8, c[0x0][0x630] ;  /* 0x00018c00ff087b82 */ /* 0x000e700000000800 */
[----:B------:R-:W2:Y:S01]  /*0bc0*/  LDC.64 R28, c[0x0][0x620] ;  /* 0x00018800ff1c7b82 */ /* 0x000ea20000000a00 */
[----:B0-----:R-:W-:-:S04]  /*0bd0*/  ISETP.NE.U32.AND P0, PT, R26, RZ, PT ;  /* 0x000000ff1a00720c */ /* 0x001fc80003f05070 */
[----:B------:R-:W-:-:S13]  /*0be0*/  ISETP.NE.AND.EX P0, PT, R27, RZ, PT, P0 ;  /* 0x000000ff1b00720c */ /* 0x000fda0003f05300 */
[----:B-12---:R-:W-:Y:S05]  /*0bf0*/  @!P0 BRA `(.L_x_10) ;  /* 0x0000000000288947 */ /* 0x006fea0003800000 */
[----:B------:R-:W0:Y:S02]  /*0c00*/  LDC R3, c[0x0][0x634] ;  /* 0x00018d00ff037b82 */ /* 0x000e240000000800 */
[----:B0-----:R-:W-:-:S05]  /*0c10*/  IADD3 R3, P0, R16, R3, RZ ;  /* 0x0000000310037210 */ /* 0x001fca0007f1e0ff */
[----:B------:R-:W-:-:S04]  /*0c20*/  IMAD.X R21, RZ, RZ, R17, P0 ;  /* 0x000000ffff157224 */ /* 0x000fc800000e0611 */
[----:B------:R-:W-:-:S04]  /*0c30*/  IMAD.WIDE.U32 R10, R21, R26, RZ ;  /* 0x0000001a150a7225 */ /* 0x000fc800078e00ff */
[----:B------:R-:W-:-:S04]  /*0c40*/  IMAD.WIDE.U32 R12, P0, R3, R27, R10 ;  /* 0x0000001b030c7225 */ /* 0x000fc8000780000a */
[----:B------:R-:W-:-:S04]  /*0c50*/  IMAD.WIDE.U32 R10, R3, R26, RZ ;  /* 0x0000001a030a7225 */ /* 0x000fc800078e00ff */
[----:B------:R-:W-:Y:S01]  /*0c60*/  IMAD.X R15, RZ, RZ, RZ, P0 ;  /* 0x000000ffff0f7224 */ /* 0x000fe200000e06ff */
[----:B------:R-:W-:Y:S01]  /*0c70*/  IADD3 RZ, P0, R11, R12, RZ ;  /* 0x0000000c0bff7210 */ /* 0x000fe20007f1e0ff */
[----:B------:R-:W-:-:S04]  /*0c80*/  IMAD.MOV.U32 R14, RZ, RZ, R13 ;  /* 0x000000ffff0e7224 */ /* 0x000fc800078e000d */
[----:B------:R-:W-:-:S08]  /*0c90*/  IMAD.WIDE.U32.X R10, R21, R27, R14, P0 ;  /* 0x0000001b150a7225 */ /* 0x000fd000000e040e */
.L_x_10:
[----:B------:R-:W0:Y:S01]  /*0ca0*/  LDC.64 R32, c[0x0][0x640] ;  /* 0x00019000ff207b82 */ /* 0x000e220000000a00 */
[--C-:B------:R-:W-:Y:S01]  /*0cb0*/  SHF.R.U64 R27, R10, R8, R11.reuse ;  /* 0x000000080a1b7219 */ /* 0x100fe2000000120b */
[----:B------:R-:W-:Y:S01]  /*0cc0*/  IMAD R31, R9, R24, R4 ;  /* 0x00000018091f7224 */ /* 0x000fe200078e0204 */
[----:B------:R-:W-:Y:S01]  /*0cd0*/  SHF.R.U32.HI R3, RZ, R8, R11 ;  /* 0x00000008ff037219 */ /* 0x000fe2000001160b */
[----:B------:R-:W-:Y:S01]  /*0ce0*/  IMAD.MOV.U32 R23, RZ, RZ, 0x1 ;  /* 0x00000001ff177424 */ /* 0x000fe200078e00ff */
[----:B------:R-:W-:-:S03]  /*0cf0*/  IADD3 R5, P0, RZ, -R27, RZ ;  /* 0x8000001bff057210 */ /* 0x000fc60007f1e0ff */
[----:B------:R-:W1:Y:S02]  /*0d00*/  LDC R12, c[0x0][0x618] ;  /* 0x00018600ff0c7b82 */ /* 0x000e640000000800 */
[----:B------:R-:W-:Y:S02]  /*0d10*/  IMAD.X R3, RZ, RZ, ~R3, P0 ;  /* 0x000000ffff037224 */ /* 0x000fe400000e0e03 */
[----:B------:R-:W-:-:S04]  /*0d20*/  IMAD.WIDE.U32 R10, R5, R28, R16 ;  /* 0x0000001c050a7225 */ /* 0x000fc800078e0010 */
[----:B------:R-:W2:Y:S01]  /*0d30*/  LDC R20, c[0x0][0x608] ;  /* 0x00018200ff147b82 */ /* 0x000ea20000000800 */
[----:B------:R-:W-:Y:S02]  /*0d40*/  IMAD R8, R3, R28, RZ ;  /* 0x0000001c03087224 */ /* 0x000fe400078e02ff */
[----:B------:R-:W-:Y:S02]  /*0d50*/  IMAD.MOV.U32 R3, RZ, RZ, -0x1 ;  /* 0xffffffffff037424 */ /* 0x000fe400078e00ff */
[----:B------:R-:W-:-:S03]  /*0d60*/  IMAD R5, R5, R29, R8 ;  /* 0x0000001d05057224 */ /* 0x000fc600078e0208 */
[----:B------:R-:W3:Y:S01]  /*0d70*/  LDC R30, c[0x0][0x658] ;  /* 0x00019600ff1e7b82 */ /* 0x000ee20000000800 */
[----:B------:R-:W-:Y:S01]  /*0d80*/  IMAD.IADD R5, R11, 0x1, R5 ;  /* 0x000000010b057824 */ /* 0x000fe200078e0205 */
[----:B0-----:R-:W-:-:S04]  /*0d90*/  ISETP.NE.U32.AND P0, PT, R32, RZ, PT ;  /* 0x000000ff2000720c */ /* 0x001fc80003f05070 */
[----:B------:R-:W-:Y:S02]  /*0da0*/  ISETP.NE.AND.EX P0, PT, R33, RZ, PT, P0 ;  /* 0x000000ff2100720c */ /* 0x000fe40003f05300 */
[----:B------:R-:W0:Y:S01]  /*0db0*/  LDC R26, c[0x0][0x600] ;  /* 0x00018000ff1a7b82 */ /* 0x000e220000000800 */
[-CC-:B-1----:R-:W-:Y:S02]  /*0dc0*/  SHF.R.U64 R14, R10, R12.reuse, R5.reuse ;  /* 0x0000000c0a0e7219 */ /* 0x182fe40000001205 */
[----:B------:R-:W-:-:S05]  /*0dd0*/  SHF.R.U32.HI R5, RZ, R12, R5 ;  /* 0x0000000cff057219 */ /* 0x000fca0000011605 */
[----:B------:R-:W1:Y:S01]  /*0de0*/  LDC R15, c[0x0][0x648] ;  /* 0x00019200ff0f7b82 */ /* 0x000e620000000800 */
[-CC-:B--2---:R-:W-:Y:S02]  /*0df0*/  SHF.R.U64 R29, R14, R20.reuse, R5.reuse ;  /* 0x000000140e1d7219 */ /* 0x184fe40000001205 */
[----:B------:R-:W-:-:S05]  /*0e00*/  SHF.R.U32.HI R5, RZ, R20, R5 ;  /* 0x00000014ff057219 */ /* 0x000fca0000011605 */
[----:B------:R-:W2:Y:S01]  /*0e10*/  LDC R21, c[0x0][0x638] ;  /* 0x00018e00ff157b82 */ /* 0x000ea20000000800 */
[-CC-:B---3--:R-:W-:Y:S02]  /*0e20*/  SHF.R.U64 R20, R29, R30.reuse, R5.reuse ;  /* 0x0000001e1d147219 */ /* 0x188fe40000001205 */
[-C--:B------:R-:W-:Y:S02]  /*0e30*/  SHF.L.U32 R3, R3, R30.reuse, RZ ;  /* 0x0000001e03037219 */ /* 0x080fe400000006ff */
[----:B------:R-:W-:Y:S01]  /*0e40*/  SHF.R.U32.HI R5, RZ, R30, R5 ;  /* 0x0000001eff057219 */ /* 0x000fe20000011605 */
[----:B------:R-:W-:Y:S01]  /*0e50*/  IMAD.MOV.U32 R4, RZ, RZ, R20 ;  /* 0x000000ffff047224 */ /* 0x000fe200078e0014 */
[----:B------:R-:W-:Y:S01]  /*0e60*/  LOP3.LUT R12, RZ, R3, RZ, 0x33, !PT ;  /* 0x00000003ff0c7212 */ /* 0x000fe200078e33ff */
[----:B------:R-:W3:Y:S01]  /*0e70*/  LDC R25, c[0x0][0x610] ;  /* 0x00018400ff197b82 */ /* 0x000ee20000000800 */
[----:B------:R-:W-:Y:S05]  /*0e80*/  @!P0 BRA `(.L_x_11) ;  /* 0x0000000000288947 */ /* 0x000fea0003800000 */
[----:B------:R-:W4:Y:S02]  /*0e90*/  LDC R3, c[0x0][0x64c] ;  /* 0x00019300ff037b82 */ /* 0x000f240000000800 */
[----:B----4-:R-:W-:-:S05]  /*0ea0*/  IADD3 R3, P0, R20, R3, RZ ;  /* 0x0000000314037210 */ /* 0x010fca0007f1e0ff */
        /* <DEDUP_REMOVED lines=8> */
.L_x_11:
[----:B-1----:R-:W-:Y:S01]  /*0f30*/  SHF.R.U64 R4, R4, R15, R5 ;  /* 0x0000000f04047219 */ /* 0x002fe20000001205 */
[----:B0-----:R-:W-:Y:S01]  /*0f40*/  VIADD R5, R26, 0xffffffff ;  /* 0xffffffff1a057836 */ /* 0x001fe20000000000 */
[----:B------:R-:W-:Y:S01]  /*0f50*/  SHF.L.U32 R3, R23, R30, RZ ;  /* 0x0000001e17037219 */ /* 0x000fe200000006ff */
[----:B------:R-:W-:Y:S01]  /*0f60*/  IMAD.MOV.U32 R23, RZ, RZ, R27 ;  /* 0x000000ffff177224 */ /* 0x000fe200078e001b */
[----:B------:R-:W-:Y:S01]  /*0f70*/  LOP3.LUT R12, R29, R12, RZ, 0xc0, !PT ;  /* 0x0000000c1d0c7212 */ /* 0x000fe200078ec0ff */
[----:B------:R-:W-:Y:S01]  /*0f80*/  IMAD.MOV R8, RZ, RZ, -R4 ;  /* 0x000000ffff087224 */ /* 0x000fe200078e0a04 */
[----:B------:R-:W-:Y:S02]  /*0f90*/  SEL R6, R6, R31, !P1 ;  /* 0x0000001f06067207 */ /* 0x000fe40004800000 */
[----:B------:R-:W-:Y:S01]  /*0fa0*/  LOP3.LUT R5, R14, R5, RZ, 0xc0, !PT ;  /* 0x000000050e057212 */ /* 0x000fe200078ec0ff */
[----:B------:R-:W-:Y:S02]  /*0fb0*/  IMAD R9, R3, R4, R12 ;  /* 0x0000000403097224 */ /* 0x000fe400078e020c */
[----:B--2---:R-:W-:-:S02]  /*0fc0*/  IMAD R3, R8, R21, R20 ;  /* 0x0000001508037224 */ /* 0x004fc400078e0214 */
[----:B---3--:R-:W-:Y:S02]  /*0fd0*/  IMAD R6, R9, R25, R6 ;  /* 0x0000001909067224 */ /* 0x008fe400078e0206 */
[----:B------:R-:W-:Y:S02]  /*0fe0*/  IMAD R109, R3, R26, R5 ;  /* 0x0000001a036d7224 */ /* 0x000fe400078e0205 */
[----:B------:R-:W-:-:S03]  /*0ff0*/  IMAD.MOV.U32 R4, RZ, RZ, 0x1 ;  /* 0x00000001ff047424 */ /* 0x000fc600078e00ff */
[----:B------:R-:W-:Y:S02]  /*1000*/  SEL R102, R109, R6, !P1 ;  /* 0x000000066d667207 */ /* 0x000fe40004800000 */
[----:B------:R-:W-:Y:S02]  /*1010*/  PRMT R3, R4, 0x7610, R3 ;  /* 0x0000761004037816 */ /* 0x000fe40000000003 */
[----:B------:R-:W-:-:S07]  /*1020*/  SEL R109, R6, R109, !P1 ;  /* 0x0000006d066d7207 */ /* 0x000fce0004800000 */
.L_x_9:
[----:B------:R-:W-:-:S08]  /*1030*/  NOP ;  /* 0x0000000000007918 */ /* 0x000fd00000000000 */
[----:B------:R-:W0:Y:S02]  /*1040*/  USETMAXREG.TRY_ALLOC.CTAPOOL UP0, 0xe8 ;  /* 0x000000e8000079c8 */ /* 0x000e240008000600 */
[----:B0-----:R-:W-:-:S13]  /*1050*/  PLOP3.LUT P0, PT, PT, PT, UP0, 0x80, 0x0 ;  /* 0x000000000000781c */ /* 0x001fda0003f0f008 */
[----:B------:R-:W-:Y:S05]  /*1060*/  @!P0 BRA `(.L_x_9) ;  /* 0xfffffffc00f08947 */ /* 0x000fea000383ffff */
[----:B------:R-:W-:Y:S01]  /*1070*/  ULDC.64 UR4, c[0x0][0x598] ;  /* 0x0001660000047ab9 */ /* 0x000fe20000000a00 */
[----:B------:R-:W-:Y:S01]  /*1080*/  ULDC.64 UR38, c[0x0][0x208] ;  /* 0x0000820000267ab9 */ /* 0x000fe20000000a00 */
[----:B------:R-:W-:-:S04]  /*1090*/  ISETP.NE.U32.AND P0, PT, RZ, UR4, PT ;  /* 0x00000004ff007c0c */ /* 0x000fc8000bf05070 */
[----:B------:R-:W-:-:S13]  /*10a0*/  ISETP.NE.AND.EX P0, PT, RZ, UR5, PT, P0 ;  /* 0x00000005ff007c0c */ /* 0x000fda000bf05300 */
[----:B------:R-:W-:Y:S05]  /*10b0*/  @!P0 BRA `(.L_x_12) ;  /* 0x00000000001c8947 */ /* 0x000fea0003800000 */
[----:B------:R-:W0:Y:S02]  /*10c0*/  LDC.64 R4, c[0x0][0x598] ;  /* 0x00016600ff047b82 */ /* 0x000e240000000a00 */
[----:B0-----:R-:W2:Y:S02]  /*10d0*/  LDG.E.64 R4, desc[UR38][R4.64] ;  /* 0x0000002604047981 */ /* 0x001ea4000c1e1b00 */
[----:B--2---:R-:W-:-:S04]  /*10e0*/  ISETP.NE.U32.AND P0, PT, R4, RZ, PT ;  /* 0x000000ff0400720c */ /* 0x004fc80003f05070 */
[----:B------:R-:W-:-:S13]  /*10f0*/  ISETP.NE.AND.EX P0, PT, R5, RZ, PT, P0 ;  /* 0x000000ff0500720c */ /* 0x000fda0003f05300 */
[----:B------:R-:W-:Y:S05]  /*1100*/  @!P0 BRA `(.L_x_12) ;  /* 0x0000000000088947 */ /* 0x000fea0003800000 */
[----:B------:R0:W5:Y:S01]  /*1110*/  LD.E R90, desc[UR38][R4.64] ;  /* 0x00000026045a7980 */ /* 0x000162000c101900 */
[----:B------:R-:W-:Y:S05]  /*1120*/  BRA `(.L_x_13) ;  /* 0x0000000000247947 */ /* 0x000fea0003800000 */
.L_x_12:
[----:B------:R-:W-:Y:S02]  /*1130*/  ULDC.64 UR4, c[0x0][0x588] ;  /* 0x0001620000047ab9 */ /* 0x000fe40000000a00 */
[----:B------:R-:W-:-:S04]  /*1140*/  ISETP.NE.U32.AND P0, PT, RZ, UR4, PT ;  /* 0x00000004ff007c0c */ /* 0x000fc8000bf05070 */
[----:B------:R-:W-:-:S13]  /*1150*/  ISETP.NE.AND.EX P0, PT, RZ, UR5, PT, P0 ;  /* 0x00000005ff007c0c */ /* 0x000fda000bf05300 */
[----:B------:R-:W-:Y:S05]  /*1160*/  @!P0 BRA `(.L_x_14) ;  /* 0x00000000000c8947 */ /* 0x000fea0003800000 */
[----:B------:R-:W0:Y:S02]  /*1170*/  LDC.64 R90, c[0x0][0x588] ;  /* 0x00016200ff5a7b82 */ /* 0x000e240000000a00 */
[----:B0-----:R1:W5:Y:S01]  /*1180*/  LDG.E R90, desc[UR38][R90.64] ;  /* 0x000000265a5a7981 */ /* 0x001362000c1e1900 */
[----:B------:R-:W-:Y:S05]  /*1190*/  BRA `(.L_x_13) ;  /* 0x0000000000087947 */ /* 0x000fea0003800000 */
.L_x_14:
[----:B------:R-:W-:Y:S02]  /*11a0*/  ULDC UR4, c[0x0][0x580] ;  /* 0x0001600000047ab9 */ /* 0x000fe40000000800 */
[----:B------:R-:W-:-:S07]  /*11b0*/  IMAD.U32 R90, RZ, RZ, UR4 ;  /* 0x00000004ff5a7e24 */ /* 0x000fce000f8e00ff */
.L_x_13:
[----:B------:R-:W-:Y:S02]  /*11c0*/  ULDC.64 UR4, c[0x0][0x5a0] ;  /* 0x0001680000047ab9 */ /* 0x000fe40000000a00 */
[----:B------:R-:W-:-:S04]  /*11d0*/  ISETP.NE.U32.AND P0, PT, RZ, UR4, PT ;  /* 0x00000004ff007c0c */ /* 0x000fc8000bf05070 */
[----:B------:R-:W-:-:S13]  /*11e0*/  ISETP.NE.AND.EX P0, PT, RZ, UR5, PT, P0 ;  /* 0x00000005ff007c0c */ /* 0x000fda000bf05300 */
[----:B------:R-:W-:Y:S05]  /*11f0*/  @!P0 BRA `(.L_x_15) ;  /* 0x00000000001c8947 */ /* 0x000fea0003800000 */
[----:B0-----:R-:W0:Y:S02]  /*1200*/  LDC.64 R4, c[0x0][0x5a0] ;  /* 0x00016800ff047b82 */ /* 0x001e240000000a00 */
[----:B0-----:R-:W2:Y:S02]  /*1210*/  LDG.E.64 R4, desc[UR38][R4.64] ;  /* 0x0000002604047981 */ /* 0x001ea4000c1e1b00 */
[----:B--2---:R-:W-:-:S04]  /*1220*/  ISETP.NE.U32.AND P0, PT, R4, RZ, PT ;  /* 0x000000ff0400720c */ /* 0x004fc80003f05070 */
[----:B------:R-:W-:-:S13]  /*1230*/  ISETP.NE.AND.EX P0, PT, R5, RZ, PT, P0 ;  /* 0x000000ff0500720c */ /* 0x000fda0003f05300 */
[----:B------:R-:W-:Y:S05]  /*1240*/  @!P0 BRA `(.L_x_15) ;  /* 0x0000000000088947 */ /* 0x000fea0003800000 */
[----:B-1----:R0:W5:Y:S01]  /*1250*/  LD.E R91, desc[UR38][R4.64] ;  /* 0x00000026045b7980 */ /* 0x002162000c101900 */
[----:B------:R-:W-:Y:S05]  /*1260*/  BRA `(.L_x_16) ;  /* 0x0000000000247947 */ /* 0x000fea0003800000 */
.L_x_15:
[----:B------:R-:W-:Y:S02]  /*1270*/  ULDC.64 UR4, c[0x0][0x590] ;  /* 0x0001640000047ab9 */ /* 0x000fe40000000a00 */
[----:B------:R-:W-:-:S04]  /*1280*/  ISETP.NE.U32.AND P0, PT, RZ, UR4, PT ;  /* 0x00000004ff007c0c */ /* 0x000fc8000bf05070 */
[----:B------:R-:W-:-:S13]  /*1290*/  ISETP.NE.AND.EX P0, PT, RZ, UR5, PT, P0 ;  /* 0x00000005ff007c0c */ /* 0x000fda000bf05300 */
[----:B------:R-:W-:Y:S05]  /*12a0*/  @!P0 BRA `(.L_x_17) ;  /* 0x00000000000c8947 */ /* 0x000fea0003800000 */
[----:B0-----:R-:W1:Y:S02]  /*12b0*/  LDC.64 R4, c[0x0][0x590] ;  /* 0x00016400ff047b82 */ /* 0x001e640000000a00 */
[----:B-1----:R1:W5:Y:S01]  /*12c0*/  LDG.E R91, desc[UR38][R4.64] ;  /* 0x00000026045b7981 */ /* 0x002362000c1e1900 */
[----:B------:R-:W-:Y:S05]  /*12d0*/  BRA `(.L_x_16) ;  /* 0x0000000000087947 */ /* 0x000fea0003800000 */
.L_x_17:
[----:B------:R-:W-:Y:S02]  /*12e0*/  ULDC UR4, c[0x0][0x584] ;  /* 0x0001610000047ab9 */ /* 0x000fe40000000800 */
[----:B-1----:R-:W-:-:S07]  /*12f0*/  IMAD.U32 R91, RZ, RZ, UR4 ;  /* 0x00000004ff5b7e24 */ /* 0x002fce000f8e00ff */
.L_x_16:
[----:B------:R-:W-:-:S13]  /*1300*/  LOP3.LUT P0, RZ, R3, 0xff, RZ, 0xc0, !PT ;  /* 0x000000ff03ff7812 */ /* 0x000fda000780c0ff */
[----:B------:R-:W-:Y:S05]  /*1310*/  @!P0 EXIT ;  /* 0x000000000000894d */ /* 0x000fea0003800000 */
[----:B------:R-:W2:Y:S01]  /*1320*/  LDC R96, c[0x0][0x658] ;  /* 0x00019600ff607b82 */ /* 0x000ea20000000800 */
[----:B------:R-:W-:Y:S01]  /*1330*/  ULDC.64 UR6, c[0x0][0x288] ;  /* 0x0000a20000067ab9 */ /* 0x000fe20000000a00 */
[----:B------:R-:W-:Y:S01]  /*1340*/  LOP3.LUT R7, R7, 0x1, RZ, 0xc0, !PT ;  /* 0x0000000107077812 */ /* 0x000fe200078ec0ff */
[----:B------:R-:W-:Y:S01]  /*1350*/  UIADD3 UR4, UR7, 0x1f, URZ ;  /* 0x0000001f07047890 */ /* 0x000fe2000fffe03f */
[----:B------:R-:W-:Y:S01]  /*1360*/  SHF.R.U32.HI R3, RZ, 0x2, R98 ;  /* 0x00000002ff037819 */ /* 0x000fe20000011662 */
[----:B01----:R-:W-:Y:S01]  /*1370*/  IMAD.U32 R4, RZ, RZ, UR6 ;  /* 0x00000006ff047e24 */ /* 0x003fe2000f8e00ff */
[----:B------:R-:W-:Y:S01]  /*1380*/  SHF.R.U32.HI R0, RZ, 0x1, R0 ;  /* 0x00000001ff007819 */ /* 0x000fe20000011600 */
[----:B------:R-:W-:Y:S01]  /*1390*/  USHF.R.S32.HI UR5, URZ, 0x1f, UR4 ;  /* 0x0000001f3f057899 */ /* 0x000fe20008011404 */
[----:B------:R-:W0:Y:S01]  /*13a0*/  LDC.64 R92, c[0x0][0x5c8] ;  /* 0x00017200ff5c7b82 */ /* 0x000e220000000a00 */
[----:B------:R-:W-:Y:S01]  /*13b0*/  LOP3.LUT R97, R98, 0x3, RZ, 0xc0, !PT ;  /* 0x0000000362617812 */ /* 0x000fe200078ec0ff */
[----:B------:R-:W-:Y:S01]  /*13c0*/  IMAD.SHL.U32 R88, R7, 0x40, RZ ;  /* 0x0000004007587824 */ /* 0x000fe200078e00ff */
[----:B------:R-:W-:Y:S01]  /*13d0*/  LOP3.LUT R3, R3, 0x7, RZ, 0xc0, !PT ;  /* 0x0000000703037812 */ /* 0x000fe200078ec0ff */
[----:B------:R-:W-:Y:S01]  /*13e0*/  ULEA.HI UR5, UR5, UR4, URZ, 0x5 ;  /* 0x0000000405057291 */ /* 0x000fe2000f8f283f */
[----:B------:R-:W-:Y:S01]  /*13f0*/  LOP3.LUT R0, R0, 0x30, RZ, 0xc0, !PT ;  /* 0x0000003000007812 */ /* 0x000fe200078ec0ff */
[----:B------:R-:W-:Y:S01]  /*1400*/  IMAD R97, R97, -0x2, R4 ;  /* 0xfffffffe61617824 */ /* 0x000fe200078e0204 */
[--C-:B------:R-:W-:Y:S01]  /*1410*/  LOP3.LUT R88, R88, 0x40, R3.reuse, 0xe2, !PT ;  /* 0x0000004058587812 */ /* 0x100fe200078ee203 */
[----:B------:R-:W-:Y:S01]  /*1420*/  USHF.R.S32.HI UR43, URZ, 0x5, UR5 ;  /* 0x000000053f2b7899 */ /* 0x000fe20008011405 */
[----:B------:R-:W-:Y:S01]  /*1430*/  IADD3 R4, RZ, -R0, -R3 ;  /* 0x80000000ff047210 */ /* 0x000fe20007ffe803 */
[----:B------:R-:W-:Y:S01]  /*1440*/  IMAD.MOV.U32 R3, RZ, RZ, -0x1 ;  /* 0xffffffffff037424 */ /* 0x000fe200078e00ff */
[----:B------:R-:W-:Y:S01]  /*1450*/  LOP3.LUT R99, R98, 0x80, RZ, 0xc0, !PT ;  /* 0x0000008062637812 */ /* 0x000fe200078ec0ff */
[----:B------:R-:W-:Y:S01]  /*1460*/  IMAD.MOV.U32 R5, RZ, RZ, 0x1 ;  /* 0x00000001ff057424 */ /* 0x000fe200078e00ff */
[----:B------:R-:W-:Y:S01]  /*1470*/  UISETP.LT.AND UP0, UPT, UR43, 0x1, UPT ;  /* 0x000000012b00788c */ /* 0x000fe2000bf01270 */
[----:B------:R-:W-:Y:S01]  /*1480*/  IMAD R4, R7, -0x40, R4 ;  /* 0xffffffc007047824 */ /* 0x000fe200078e0204 */
[----:B------:R-:W-:Y:S01]  /*1490*/  ULDC UR4, c[0x0][0x284] ;  /* 0x0000a10000047ab9 */ /* 0x000fe20000000800 */
[----:B--2---:R-:W-:Y:S01]  /*14a0*/  SHF.L.U32 R3, R3, R96, RZ ;  /* 0x0000006003037219 */ /* 0x004fe200000006ff */
[----:B------:R-:W-:Y:S01]  /*14b0*/  USEL UR44, UR43, 0x1, UP0 ;  /* 0x000000012b2c7887 */ /* 0x000fe20008000000 */
[----:B------:R-:W-:Y:S01]  /*14c0*/  LOP3.LUT R88, R88, R0, RZ, 0xfc, !PT ;  /* 0x0000000058587212 */ /* 0x000fe200078efcff */
[----:B------:R-:W-:Y:S01]  /*14d0*/  IMAD.SHL.U32 R98, R98, 0x2, RZ ;  /* 0x0000000262627824 */ /* 0x000fe200078e00ff */
[----:B------:R-:W-:Y:S01]  /*14e0*/  SHF.L.U32 R96, R5, R96, RZ ;  /* 0x0000006005607219 */ /* 0x000fe200000006ff */
[----:B------:R-:W-:Y:S01]  /*14f0*/  VIADD R101, R4, UR4 ;  /* 0x0000000404657c36 */ /* 0x000fe20008000000 */
[----:B------:R-:W-:Y:S01]  /*1500*/  LOP3.LUT R114, R18, 0x1, RZ, 0xfc, !PT ;  /* 0x0000000112727812 */ /* 0x000fe200078efcff */
[----:B------:R-:W-:Y:S01]  /*1510*/  IMAD.MOV.U32 R89, RZ, RZ, RZ ;  /* 0x000000ffff597224 */ /* 0x000fe200078e00ff */
[C-C-:B0-----:R-:W-:Y:S01]  /*1520*/  SHF.L.U64.HI R94, R92.reuse, 0x7, R93.reuse ;  /* 0x000000075c5e7819 */ /* 0x141fe2000001025d */
[----:B------:R-:W-:Y:S01]  /*1530*/  UIADD3 UR44, UR43, -UR44, URZ ;  /* 0x8000002c2b2c7290 */ /* 0x000fe2000fffe03f */
[C---:B------:R-:W-:Y:S01]  /*1540*/  SHF.L.U64.HI R95, R92.reuse, 0x3, R93 ;  /* 0x000000035c5f7819 */ /* 0x040fe2000001025d */
[C---:B------:R-:W-:Y:S01]  /*1550*/  IMAD.SHL.U32 R93, R92.reuse, 0x80, RZ ;  /* 0x000000805c5d7824 */ /* 0x040fe200078e00ff */
[----:B------:R-:W-:Y:S01]  /*1560*/  SHF.R.U32.HI R99, RZ, 0x7, R99 ;  /* 0x00000007ff637819 */ /* 0x000fe20000011663 */
[----:B------:R-:W-:Y:S01]  /*1570*/  IMAD.SHL.U32 R92, R92, 0x8, RZ ;  /* 0x000000085c5c7824 */ /* 0x000fe200078e00ff */
[----:B------:R-:W-:Y:S01]  /*1580*/  LOP3.LUT R100, RZ, R3, RZ, 0x33, !PT ;  /* 0x00000003ff647212 */ /* 0x000fe200078e33ff */
[----:B------:R-:W-:Y:S01]  /*1590*/  UMOV UR40, URZ ;  /* 0x0000003f00287c82 */ /* 0x000fe20008000000 */
[----:B------:R-:W-:-:S05]  /*15a0*/  UMOV UR41, URZ ;  /* 0x0000003f00297c82 */ /* 0x000fca0008000000 */
.L_x_161:
[----:B0-----:R-:W0:Y:S01]  /*15b0*/  SHFL.IDX PT, R0, R99, RZ, 0x1f ;  /* 0x00001fff63007589 */ /* 0x001e2200000e0000 */
[----:B-1----:R-:W1:Y:S01]  /*15c0*/  S2UR UR7, SR_CgaCtaId ;  /* 0x00000000000779c3 */ /* 0x002e620000008800 */
[----:B------:R-:W-:Y:S01]  /*15d0*/  UMOV UR6, 0x400 ;  /* 0x0000040000067882 */ /* 0x000fe20000000000 */
[----:B0-----:R-:W-:Y:S01]  /*15e0*/  R2UR UR4, R0 ;  /* 0x00000000000472ca */ /* 0x001fe200000e0000 */
[----:B-1----:R-:W-:-:S12]  /*15f0*/  ULEA UR6, UR7, UR6, 0x18 ;  /* 0x0000000607067291 */ /* 0x002fd8000f8ec03f */
[----:B------:R-:W-:-:S04]  /*1600*/  ULEA.HI UR5, UR4, UR4, URZ, 0x1 ;  /* 0x0000000404057291 */ /* 0x000fc8000f8f083f */
[----:B------:R-:W-:-:S04]  /*1610*/  ULOP3.LUT UR5, UR5, 0xffffe, URZ, 0xc0, !UPT ;  /* 0x000ffffe05057892 */ /* 0x000fc8000f8ec03f */
[----:B------:R-:W-:-:S03]  /*1620*/  UIADD3 UR5, UR4, -UR5, URZ ;  /* 0x8000000504057290 */ /* 0x000fc6000fffe03f */
[----:B------:R-:W-:Y:S01]  /*1630*/  ULDC UR4, c[0x0][0x28c] ;  /* 0x0000a30000047ab9 */ /* 0x000fe20000000800 */
[----:B------:R-:W-:Y:S01]  /*1640*/  ULEA UR5, UR5, UR6, 0xc ;  /* 0x0000000605057291 */ /* 0x000fe2000f8e603f */
[----:B------:R-:W-:-:S03]  /*1650*/  ISETP.LT.AND P0, PT, RZ, UR4, PT ;  /* 0x00000004ff007c0c */ /* 0x000fc6000bf01270 */
[----:B------:R-:W-:-:S04]  /*1660*/  UIADD3 UR5, UR5, 0x180, URZ ;  /* 0x0000018005057890 */ /* 0x000fc8000fffe03f */
[----:B------:R-:W-:-:S04]  /*1670*/  USHF.R.U32.HI UR5, URZ, 0x4, UR5 ;  /* 0x000000043f057899 */ /* 0x000fc80008011605 */
[----:B------:R-:W-:-:S04]  /*1680*/  ULOP3.LUT UR5, UR5, 0x3fff, URZ, 0xc0, !UPT ;  /* 0x00003fff05057892 */ /* 0x000fc8000f8ec03f */
[----:B------:R-:W-:Y:S01]  /*1690*/  ULOP3.LUT UR45, UR5, 0x10000, URZ, 0xfc, !UPT ;  /* 0x00010000052d7892 */ /* 0x000fe2000f8efc3f */
[----:B--2345:R-:W-:Y:S11]  /*16a0*/  @P0 BRA `(.L_x_18) ;  /* 0x0000000000400947 */ /* 0x03cff60003800000 */
[----:B------:R-:W-:Y:S01]  /*16b0*/  MOV R0, 0x0 ;  /* 0x0000000000007802 */ /* 0x000fe20000000f00 */
[----:B------:R-:W-:Y:S01]  /*16c0*/  ULDC.64 UR4, c[0x4][0x68] ;  /* 0x01001a0000047ab9 */ /* 0x000fe20000000a00 */
[----:B------:R-:W-:Y:S01]  /*16d0*/  ULDC.64 UR6, c[0x4][0x8] ;  /* 0x0100020000067ab9 */ /* 0x000fe20000000a00 */
[----:B------:R-:W-:Y:S01]  /*16e0*/  IMAD.U32 R4, RZ, RZ, UR4 ;  /* 0x00000004ff047e24 */ /* 0x000fe2000f8e00ff */
[----:B------:R0:W1:Y:S01]  /*16f0*/  LDC.64 R14, c[0x4][R0] ;  /* 0x01000000000e7b82 */ /* 0x0000620000000a00 */
[----:B------:R-:W-:Y:S01]  /*1700*/  IMAD.U32 R5, RZ, RZ, UR5 ;  /* 0x00000005ff057e24 */ /* 0x000fe2000f8e00ff */
[----:B------:R-:W-:Y:S01]  /*1710*/  ULDC.64 UR4, c[0x4][0x70] ;  /* 0x01001c0000047ab9 */ /* 0x000fe20000000a00 */
[----:B------:R-:W-:Y:S02]  /*1720*/  IMAD.U32 R10, RZ, RZ, UR6 ;  /* 0x00000006ff0a7e24 */ /* 0x000fe4000f8e00ff */
[----:B------:R-:W-:Y:S02]  /*1730*/  IMAD.U32 R6, RZ, RZ, UR4 ;  /* 0x00000004ff067e24 */ /* 0x000fe4000f8e00ff */
[----:B------:R-:W-:-:S02]  /*1740*/  IMAD.U32 R7, RZ, RZ, UR5 ;  /* 0x00000005ff077e24 */ /* 0x000fc4000f8e00ff */
[----:B------:R-:W-:Y:S02]  /*1750*/  IMAD.U32 R11, RZ, RZ, UR7 ;  /* 0x00000007ff0b7e24 */ /* 0x000fe4000f8e00ff */
[----:B------:R-:W-:Y:S02]  /*1760*/  IMAD.MOV.U32 R8, RZ, RZ, 0x1e1 ;  /* 0x000001e1ff087424 */ /* 0x000fe400078e00ff */
[----:B------:R-:W-:Y:S02]  /*1770*/  IMAD.MOV.U32 R12, RZ, RZ, 0x1 ;  /* 0x00000001ff0c7424 */ /* 0x000fe400078e00ff */
[----:B0-----:R-:W-:-:S07]  /*1780*/  IMAD.MOV.U32 R13, RZ, RZ, RZ ;  /* 0x000000ffff0d7224 */ /* 0x001fce00078e00ff */
[----:B------:R-:W-:-:S07]  /*1790*/  LEPC R20, `(.L_x_18) ;  /* 0x000000001014794e */ /* 0x000fce0000000000 */
[----:B-1---5:R-:W-:Y:S05]  /*17a0*/  CALL.ABS.NOINC R14 ;  /* 0x000000000e007343 */ /* 0x022fea0003c00000 */
.L_x_18:
[----:B------:R-:W-:-:S13]  /*17b0*/  ISETP.NE.AND P0, PT, R114, 0x3, PT ;  /* 0x000000037200780c */ /* 0x000fda0003f05270 */
[----:B------:R-:W-:Y:S05]  /*17c0*/  @!P0 BRA `(.L_x_19) ;  /* 0x0000000000048947 */ /* 0x000fea0003800000 */
[----:B------:R-:W-:Y:S01]  /*17d0*/  BPT.TRAP 0x1 ;  /* 0x000000040000795c */ /* 0x000fe20000300000 */
.L_x_19:
[----:B------:R-:W0:Y:S01]  /*17e0*/  S2UR UR5, SR_CgaCtaId ;  /* 0x00000000000579c3 */ /* 0x000e220000008800 */
[----:B------:R-:W-:Y:S01]  /*17f0*/  UMOV UR4, 0x400 ;  /* 0x0000040000047882 */ /* 0x000fe20000000000 */
[----:B------:R-:W-:Y:S02]  /*1800*/  IMAD.U32 R0, RZ, RZ, UR40 ;  /* 0x00000028ff007e24 */ /* 0x000fe4000f8e00ff */
[----:B------:R-:W-:-:S03]  /*1810*/  IMAD.U32 R3, RZ, RZ, UR41 ;  /* 0x00000029ff037e24 */ /* 0x000fc6000f8e00ff */
[----:B------:R-:W-:Y:S01]  /*1820*/  SHF.L.U32 R0, R0, 0x1f, RZ ;  /* 0x0000001f00007819 */ /* 0x000fe200000006ff */
[----:B0-----:R-:W-:-:S06]  /*1830*/  ULEA UR4, UR5, UR4, 0x18 ;  /* 0x0000000405047291 */ /* 0x001fcc000f8ec03f */
[----:B------:R-:W-:-:S04]  /*1840*/  IMAD.U32 R6, RZ, RZ, UR4 ;  /* 0x00000004ff067e24 */ /* 0x000fc8000f8e00ff */
[----:B------:R-:W-:-:S04]  /*1850*/  IMAD R3, R3, 0x8, R6 ;  /* 0x0000000803037824 */ /* 0x000fc800078e0206 */
[----:B------:R0:W1:Y:S01]  /*1860*/  SYNCS.PHASECHK.TRANS64.TRYWAIT P1, [R3+URZ], R0 ;  /* 0x00000000030075a7 */ /* 0x000062000802017f */
[----:B------:R-:W-:Y:S05]  /*1870*/  @!P0 BRA `(.L_x_20) ;  /* 0x0000000000048947 */ /* 0x000fea0003800000 */
[----:B------:R-:W-:Y:S01]  /*1880*/  BPT.TRAP 0x1 ;  /* 0x000000040000795c */ /* 0x000fe20000300000 */
.L_x_20:
[----:B------:R-:W-:-:S05]  /*1890*/  IMAD.U32 R4, RZ, RZ, UR44 ;  /* 0x0000002cff047e24 */ /* 0x000fca000f8e00ff */
[----:B------:R-:W-:Y:S01]  /*18a0*/  ISETP.GE.AND P2, PT, R4, 0x1, PT ;  /* 0x000000010400780c */ /* 0x000fe20003f46270 */
[----:B-1----:R-:W-:-:S12]  /*18b0*/  @P1 BRA `(.L_x_21) ;  /* 0x0000000000081947 */ /* 0x002fd80003800000 */
[----:B------:R-:W1:Y:S02]  /*18c0*/  SYNCS.PHASECHK.TRANS64.TRYWAIT P1, [R3+URZ], R0 ;  /* 0x00000000030075a7 */ /* 0x000e64000802017f */
[----:B-1----:R-:W-:Y:S05]  /*18d0*/  @!P1 BRA `(.L_x_22) ;  /* 0x0000007400589947 */ /* 0x002fea0003800000 */
.L_x_21:
[----:B------:R-:W-:Y:S05]  /*18e0*/  WARPSYNC.ALL ;  /* 0x0000000000007948 */ /* 0x000fea0003800000 */
[----:B------:R-:W-:Y:S01]  /*18f0*/  R2UR UR4, R6 ;  /* 0x00000000060472ca */ /* 0x000fe200000e0000 */
[----:B------:R-:W-:Y:S01]  /*1900*/  ULEA UR6, UR41, UR45, 0xa ;  /* 0x0000002d29067291 */ /* 0x000fe2000f8e503f */
[----:B------:R-:W-:Y:S01]  /*1910*/  WARPGROUP.ARRIVE ;  /* 0x00000000000079c5 */ /* 0x000fe20000000000 */
[----:B------:R-:W-:Y:S01]  /*1920*/  UMOV UR9, 0x80000020 ;  /* 0x8000002000097882 */ /* 0x000fe20000000000 */
[----:B------:R-:W-:Y:S01]  /*1930*/  UMOV UR11, 0x80000020 ;  /* 0x80000020000b7882 */ /* 0x000fe20000000000 */
[----:B------:R-:W-:-:S03]  /*1940*/  UIADD3 UR7, UR6, 0x200, URZ ;  /* 0x0000020006077890 */ /* 0x000fc6000fffe03f */
[----:B------:R-:W-:-:S05]  /*1950*/  UMOV UR8, UR6 ;  /* 0x0000000600087c82 */ /* 0x000fca0008000000 */
[----:B------:R-:W-:-:S04]  /*1960*/  UIADD3 UR4, UR4, 0x2c180, URZ ;  /* 0x0002c18004047890 */ /* 0x000fc8000fffe03f */
[----:B------:R-:W-:-:S04]  /*1970*/  USHF.R.U32.HI UR4, URZ, 0x4, UR4 ;  /* 0x000000043f047899 */ /* 0x000fc80008011604 */
[----:B------:R-:W-:-:S04]  /*1980*/  ULOP3.LUT UR4, UR4, 0x3fff, URZ, 0xc0, !UPT ;  /* 0x00003fff04047892 */ /* 0x000fc8000f8ec03f */
[----:B------:R-:W-:-:S04]  /*1990*/  ULOP3.LUT UR4, UR4, 0x10000, URZ, 0xfc, !UPT ;  /* 0x0001000004047892 */ /* 0x000fc8000f8efc3f */
[----:B------:R-:W-:-:S07]  /*19a0*/  ULEA UR5, UR41, UR4, 0x8 ;  /* 0x0000000429057291 */ /* 0x000fce000f8e403f */
[----:B------:R-:W-:Y:S02]  /*19b0*/  UMOV UR10, UR5 ;  /* 0x00000005000a7c82 */ /* 0x000fe40008000000 */
[----:B------:R-:W-:Y:S01]  /*19c0*/  HGMMA.64x64x16.F32.BF16 R56, gdesc[UR8], RZ, !UPT, gsb0 ;  /* 0x00e00000083879f0 */ /* 0x000fe2000c0018ff */
[----:B------:R-:W-:Y:S01]  /*19d0*/  UMOV UR8, UR7 ;  /* 0x0000000700087c82 */ /* 0x000fe20008000000 */
[----:B------:R-:W-:Y:S01]  /*19e0*/  UMOV UR9, 0x80000020 ;  /* 0x8000002000097882 */ /* 0x000fe20000000000 */
[----:B------:R-:W-:Y:S02]  /*19f0*/  WARPGROUP.DEPBAR.LE gsb0, 0x0 ;  /* 0x00008000000079c5 */ /* 0x000fe40000010000 */
[----:B------:R-:W-:-:S06]  /*1a00*/  WARPGROUP.ARRIVE ;  /* 0x00000000000079c5 */ /* 0x000fcc0000000000 */
[----:B------:R-:W-:Y:S01]  /*1a10*/  HGMMA.64x64x16.F32.BF16 R24, gdesc[UR8], RZ, !UPT, gsb0 ;  /* 0x00e00000081879f0 */ /* 0x000fe2000c0018ff */
[----:B------:R-:W-:Y:S02]  /*1a20*/  UIADD3 UR8, UR6, 0x2, URZ ;  /* 0x0000000206087890 */ /* 0x000fe4000fffe03f */
[----:B------:R-:W-:Y:S01]  /*1a30*/  UIADD3 UR10, UR5, 0x2, URZ ;  /* 0x00000002050a7890 */ /* 0x000fe2000fffe03f */
[----:B------:R-:W-:Y:S01]  /*1a40*/  UMOV UR9, 0x80000020 ;  /* 0x8000002000097882 */ /* 0x000fe20000000000 */
[----:B------:R-:W-:Y:S01]  /*1a50*/  UMOV UR11, 0x80000020 ;  /* 0x80000020000b7882 */ /* 0x000fe20000000000 */
[----:B------:R-:W-:Y:S01]  /*1a60*/  UIADD3 UR6, UR6, 0x202, URZ ;  /* 0x0000020206067890 */ /* 0x000fe2000fffe03f */
[----:B------:R-:W-:Y:S02]  /*1a70*/  WARPGROUP.DEPBAR.LE gsb0, 0x0 ;  /* 0x00008000000079c5 */ /* 0x000fe40000010000 */
[----:B------:R-:W-:-:S06]  /*1a80*/  WARPGROUP.ARRIVE ;  /* 0x00000000000079c5 */ /* 0x000fcc0000000000 */
[----:B------:R-:W-:Y:S01]  /*1a90*/  HGMMA.64x64x16.F32.BF16 R56, gdesc[UR8], R56, gsb0 ;  /* 0x00e00000083879f0 */ /* 0x000fe20008001838 */
[----:B------:R-:W-:Y:S01]  /*1aa0*/  UMOV UR8, UR6 ;  /* 0x0000000600087c82 */ /* 0x000fe20008000000 */
[----:B------:R-:W-:Y:S01]  /*1ab0*/  UMOV UR9, 0x80000020 ;  /* 0x8000002000097882 */ /* 0x000fe20000000000 */
[----:B------:R-:W-:Y:S02]  /*1ac0*/  WARPGROUP.DEPBAR.LE gsb0, 0x0 ;  /* 0x00008000000079c5 */ /* 0x000fe40000010000 */
[----:B------:R-:W-:-:S06]  /*1ad0*/  WARPGROUP.ARRIVE ;  /* 0x00000000000079c5 */ /* 0x000fcc0000000000 */
[----:B------:R-:W-:Y:S03]  /*1ae0*/  HGMMA.64x64x16.F32.BF16 R24, gdesc[UR8], R24, gsb0 ;  /* 0x00e00000081879f0 */ /* 0x000fe60008001818 */
[----:B------:R-:W-:Y:S02]  /*1af0*/  WARPGROUP.DEPBAR.LE gsb0, 0x0 ;  /* 0x00008000000079c5 */ /* 0x000fe40000010000 */
[----:B------:R-:W-:Y:S05]  /*1b00*/  @!P2 BRA `(.L_x_23) ;  /* 0x000000040020a947 */ /* 0x000fea0003800000 */
[----:B------:R-:W-:Y:S01]  /*1b10*/  UIADD3 UR5, UR41, 0x1, URZ ;  /* 0x0000000129057890 */ /* 0x000fe2000fffe03f */
[----:B01----:R-:W-:Y:S02]  /*1b20*/  IMAD.U32 R0, RZ, RZ, UR44 ;  /* 0x0000002cff007e24 */ /* 0x003fe4000f8e00ff */
[----:B------:R-:W-:Y:S01]  /*1b30*/  IMAD.U32 R3, RZ, RZ, UR41 ;  /* 0x00000029ff037e24 */ /* 0x000fe2000f8e00ff */
[----:B------:R-:W-:-:S04]  /*1b40*/  UISETP.NE.AND UP0, UPT, UR5, 0xb, UPT ;  /* 0x0000000b0500788c */ /* 0x000fc8000bf05270 */
[----:B------:R-:W-:Y:S02]  /*1b50*/  USEL UR6, URZ, 0x1, UP0 ;  /* 0x000000013f067887 */ /* 0x000fe40008000000 */
[----:B------:R-:W-:Y:S02]  /*1b60*/  USEL UR5, UR5, URZ, UP0 ;  /* 0x0000003f05057287 */ /* 0x000fe40008000000 */
[----:B------:R-:W-:-:S06]  /*1b70*/  ULOP3.LUT UR6, UR40, UR6, URZ, 0x3c, !UPT ;  /* 0x0000000628067292 */ /* 0x000fcc000f8e3c3f */
[----:B------:R-:W-:-:S07]  /*1b80*/  IMAD.U32 R7, RZ, RZ, UR6 ;  /* 0x00000006ff077e24 */ /* 0x000fce000f8e00ff */
.L_x_30:
[----:B------:R-:W-:Y:S05]  /*1b90*/  @!P0 BRA `(.L_x_24) ;  /* 0x0000000000048947 */ /* 0x000fea0003800000 */
[----:B------:R-:W-:Y:S01]  /*1ba0*/  BPT.TRAP 0x1 ;  /* 0x000000040000795c */ /* 0x000fe20000300000 */
.L_x_24:
[----:B------:R-:W0:Y:S01]  /*1bb0*/  S2UR UR7, SR_CgaCtaId ;  /* 0x00000000000779c3 */ /* 0x000e220000008800 */
[----:B------:R-:W-:Y:S01]  /*1bc0*/  UMOV UR6, 0x400 ;  /* 0x0000040000067882 */ /* 0x000fe20000000000 */
[----:B------:R-:W-:Y:S01]  /*1bd0*/  IMAD.U32 R5, RZ, RZ, UR5 ;  /* 0x00000005ff057e24 */ /* 0x000fe2000f8e00ff */
[----:B------:R-:W-:Y:S01]  /*1be0*/  SHF.L.U32 R4, R7, 0x1f, RZ ;  /* 0x0000001f07047819 */ /* 0x000fe200000006ff */
[----:B0-----:R-:W-:-:S06]  /*1bf0*/  ULEA UR6, UR7, UR6, 0x18 ;  /* 0x0000000607067291 */ /* 0x001fcc000f8ec03f */
[----:B------:R-:W-:-:S04]  /*1c00*/  IMAD.U32 R6, RZ, RZ, UR6 ;  /* 0x00000006ff067e24 */ /* 0x000fc8000f8e00ff */
[----:B------:R-:W-:-:S04]  /*1c10*/  IMAD R5, R5, 0x8, R6 ;  /* 0x0000000805057824 */ /* 0x000fc800078e0206 */
[----:B------:R0:W1:Y:S01]  /*1c20*/  SYNCS.PHASECHK.TRANS64.TRYWAIT P1, [R5+URZ], R4 ;  /* 0x00000004050075a7 */ /* 0x000062000802017f */
[----:B------:R-:W-:Y:S05]  /*1c30*/  @!P0 BRA `(.L_x_25) ;  /* 0x0000000000048947 */ /* 0x000fea0003800000 */
[----:B------:R-:W-:Y:S01]  /*1c40*/  BPT.TRAP 0x1 ;  /* 0x000000040000795c */ /* 0x000fe20000300000 */
.L_x_25:
[----:B-1----:R-:W-:Y:S05]  /*1c50*/  @P1 BRA `(.L_x_26) ;  /* 0x0000000000081947 */ /* 0x002fea0003800000 */
[----:B------:R-:W1:Y:S02]  /*1c60*/  SYNCS.PHASECHK.TRANS64.TRYWAIT P1, [R5+URZ], R4 ;  /* 0x00000004050075a7 */ /* 0x000e64000802017f */
[----:B-1----:R-:W-:Y:S05]  /*1c70*/  @!P1 BRA `(.L_x_27) ;  /* 0x0000007000849947 */ /* 0x002fea0003800000 */
.L_x_26:
[----:B------:R-:W-:Y:S01]  /*1c80*/  ULEA UR6, UR5, UR4, 0x8 ;  /* 0x0000000405067291 */ /* 0x000fe2000f8e403f */
[----:B------:R-:W-:Y:S01]  /*1c90*/  WARPGROUP.ARRIVE ;  /* 0x00000000000079c5 */ /* 0x000fe20000000000 */
[----:B------:R-:W-:Y:S01]  /*1ca0*/  ULEA UR7, UR5, UR45, 0xa ;  /* 0x0000002d05077291 */ /* 0x000fe2000f8e503f */
[----:B------:R-:W-:Y:S01]  /*1cb0*/  UMOV UR11, 0x80000020 ;  /* 0x80000020000b7882 */ /* 0x000fe20000000000 */
[----:B------:R-:W-:Y:S02]  /*1cc0*/  UMOV UR9, 0x80000020 ;  /* 0x8000002000097882 */ /* 0x000fe40000000000 */
[----:B------:R-:W-:Y:S01]  /*1cd0*/  UIADD3 UR12, UR7, 0x200, URZ ;  /* 0x00000200070c7890 */ /* 0x000fe2000fffe03f */
[----:B------:R-:W-:Y:S02]  /*1ce0*/  UMOV UR10, UR6 ;  /* 0x00000006000a7c82 */ /* 0x000fe40008000000 */
[----:B------:R-:W-:Y:S02]  /*1cf0*/  UMOV UR8, UR7 ;  /* 0x0000000700087c82 */ /* 0x000fe40008000000 */
[----:B------:R-:W-:Y:S01]  /*1d00*/  HGMMA.64x64x16.F32.BF16 R56, gdesc[UR8], R56, gsb0 ;  /* 0x00e00000083879f0 */ /* 0x000fe20008001838 */
[----:B------:R-:W-:Y:S01]  /*1d10*/  UMOV UR9, 0x80000020 ;  /* 0x8000002000097882 */ /* 0x000fe20000000000 */
[----:B------:R-:W-:Y:S01]  /*1d20*/  UMOV UR8, UR12 ;  /* 0x0000000c00087c82 */ /* 0x000fe20008000000 */
[----:B------:R-:W-:-:S02]  /*1d30*/  WARPGROUP.DEPBAR.LE gsb0, 0x0 ;  /* 0x00008000000079c5 */ /* 0x000fc40000010000 */
[----:B------:R-:W-:-:S06]  /*1d40*/  WARPGROUP.ARRIVE ;  /* 0x00000000000079c5 */ /* 0x000fcc0000000000 */
[----:B------:R-:W-:Y:S01]  /*1d50*/  HGMMA.64x64x16.F32.BF16 R24, gdesc[UR8], R24, gsb0 ;  /* 0x00e00000081879f0 */ /* 0x000fe20008001818 */
        /* <DEDUP_REMOVED lines=15> */
[----:B------:R-:W-:Y:S01]  /*1e50*/  BPT.TRAP 0x1 ;  /* 0x000000040000795c */ /* 0x000fe20000300000 */
.L_x_28:
[----:B------:R-:W-:-:S13]  /*1e60*/  ISETP.NE.AND P1, PT, R22, RZ, PT ;  /* 0x000000ff1600720c */ /* 0x000fda0003f25270 */
[----:B01----:R-:W-:-:S04]  /*1e70*/  @P1 IMAD R4, R3, 0x8, R6 ;  /* 0x0000000803041824 */ /* 0x003fc800078e0206 */
[----:B------:R-:W-:-:S05]  /*1e80*/  @P1 VIADD R4, R4, 0x58 ;  /* 0x0000005804041836 */ /* 0x000fca0000000000 */
[----:B------:R-:W-:-:S04]  /*1e90*/  @P1 PRMT R4, R19, 0x654, R4 ;  /* 0x0000065413041816 */ /* 0x000fc80000000004 */
[----:B------:R0:W-:Y:S01]  /*1ea0*/  @P1 SYNCS.ARRIVE.TRANS64.RED.A1T0 RZ, [R4+URZ], RZ ;  /* 0x000000ff04ff19a7 */ /* 0x0001e2000810043f */
[----:B------:R-:W-:-:S13]  /*1eb0*/  ISETP.GT.U32.AND P1, PT, R18, 0x1, PT ;  /* 0x000000011200780c */ /* 0x000fda0003f24070 */
[----:B0-----:R-:W-:Y:S05]  /*1ec0*/  @P1 BRA `(.L_x_29) ;  /* 0x0000000000041947 */ /* 0x001fea0003800000 */
[----:B------:R-:W-:Y:S01]  /*1ed0*/  BPT.TRAP 0x1 ;  /* 0x000000040000795c */ /* 0x000fe20000300000 */
.L_x_29:
[----:B------:R-:W-:Y:S01]  /*1ee0*/  UIADD3 UR5, UR5, 0x1, URZ ;  /* 0x0000000105057890 */ /* 0x000fe2000fffe03f */
[C---:B------:R-:W-:Y:S01]  /*1ef0*/  ISETP.GT.AND P2, PT, R0.reuse, 0x1, PT ;  /* 0x000000010000780c */ /* 0x040fe20003f44270 */
[----:B------:R-:W-:Y:S02]  /*1f00*/  VIADD R3, R3, 0x1 ;  /* 0x0000000103037836 */ /* 0x000fe40000000000 */
[----:B------:R-:W-:Y:S01]  /*1f10*/  UISETP.NE.AND UP0, UPT, UR5, 0xb, UPT ;  /* 0x0000000b0500788c */ /* 0x000fe2000bf05270 */
[----:B------:R-:W-:Y:S02]  /*1f20*/  VIADD R0, R0, 0xffffffff ;  /* 0xffffffff00007836 */ /* 0x000fe40000000000 */
[C---:B------:R-:W-:Y:S01]  /*1f30*/  ISETP.NE.AND P1, PT, R3.reuse, 0xb, PT ;  /* 0x0000000b0300780c */ /* 0x040fe20003f25270 */
[----:B------:R-:W-:Y:S02]  /*1f40*/  USEL UR6, URZ, 0x1, UP0 ;  /* 0x000000013f067887 */ /* 0x000fe40008000000 */
[----:B------:R-:W-:Y:S01]  /*1f50*/  USEL UR5, UR5, URZ, UP0 ;  /* 0x0000003f05057287 */ /* 0x000fe20008000000 */
[----:B------:R-:W-:-:S03]  /*1f60*/  SEL R3, R3, RZ, P1 ;  /* 0x000000ff03037207 */ /* 0x000fc60000800000 */
[----:B------:R-:W-:Y:S01]  /*1f70*/  LOP3.LUT R7, R7, UR6, RZ, 0x3c, !PT ;  /* 0x0000000607077c12 */ /* 0x000fe2000f8e3cff */
[----:B------:R-:W-:Y:S07]  /*1f80*/  @P2 BRA `(.L_x_30) ;  /* 0xfffffffc00002947 */ /* 0x000fee000383ffff */
.L_x_23:
[----:B01----:R-:W0:Y:S02]  /*1f90*/  LDC R0, c[0x0][0x28c] ;  /* 0x0000a300ff007b82 */ /* 0x003e240000000800 */
[----:B0-----:R-:W-:-:S13]  /*1fa0*/  ISETP.GE.AND P1, PT, R0, 0x1, PT ;  /* 0x000000010000780c */ /* 0x001fda0003f26270 */
[----:B------:R-:W-:Y:S05]  /*1fb0*/  @!P1 BRA `(.L_x_31) ;  /* 0x0000000000449947 */ /* 0x000fea0003800000 */
[----:B------:R-:W-:Y:S05]  /*1fc0*/  @!P0 BRA `(.L_x_32) ;  /* 0x0000000000048947 */ /* 0x000fea0003800000 */
[----:B------:R-:W-:Y:S01]  /*1fd0*/  BPT.TRAP 0x1 ;  /* 0x000000040000795c */ /* 0x000fe20000300000 */
.L_x_32:
[----:B------:R-:W-:-:S13]  /*1fe0*/  ISETP.NE.AND P0, PT, R22, RZ, PT ;  /* 0x000000ff1600720c */ /* 0x000fda0003f05270 */
[----:B------:R-:W-:-:S05]  /*1ff0*/  VOTEU.ANY UP0, P0 ;  /* 0x00000000003f7886 */ /* 0x000fca0000000100 */
[----:B------:R-:W-:-:S06]  /*2000*/  @UP0 UIADD3 UR4, UR44, UR41, URZ ;  /* 0x000000292c040290 */ /* 0x000fcc000fffe03f */
[----:B------:R-:W-:Y:S02]  /*2010*/  IMAD.U32 R4, RZ, RZ, UR4 ;  /* 0x00000004ff047e24 */ /* 0x000fe4000f8e00ff */
[----:B------:R-:W-:Y:S02]  /*2020*/  IMAD.U32 R3, RZ, RZ, UR4 ;  /* 0x00000004ff037e24 */ /* 0x000fe4000f8e00ff */
[----:B------:R-:W-:-:S05]  /*2030*/  @P0 IMAD.WIDE.U32 R4, R4, -0x45d1745d, RZ ;  /* 0xba2e8ba304040825 */ /* 0x000fca00078e00ff */
[----:B------:R-:W-:-:S05]  /*2040*/  @P0 SHF.R.U32.HI R0, RZ, 0x3, R5 ;  /* 0x00000003ff000819 */ /* 0x000fca0000011605 */
[----:B------:R-:W-:-:S04]  /*2050*/  @P0 IMAD R0, R0, -0xb, R3 ;  /* 0xfffffff500000824 */ /* 0x000fc800078e0203 */
[----:B------:R-:W-:-:S04]  /*2060*/  @P0 IMAD R0, R0, 0x8, R6 ;  /* 0x0000000800000824 */ /* 0x000fc800078e0206 */
[----:B------:R-:W-:-:S05]  /*2070*/  @P0 VIADD R0, R0, 0x58 ;  /* 0x0000005800000836 */ /* 0x000fca0000000000 */
[----:B------:R-:W-:-:S04]  /*2080*/  @P0 PRMT R0, R19, 0x654, R0 ;  /* 0x0000065413000816 */ /* 0x000fc80000000000 */
[----:B------:R0:W-:Y:S01]  /*2090*/  @P0 SYNCS.ARRIVE.TRANS64.RED.A1T0 RZ, [R0+URZ], RZ ;  /* 0x000000ff00ff09a7 */ /* 0x0001e2000810043f */
[----:B------:R-:W-:-:S13]  /*20a0*/  ISETP.GT.U32.AND P0, PT, R18, 0x1, PT ;  /* 0x000000011200780c */ /* 0x000fda0003f04070 */
[----:B0-----:R-:W-:Y:S05]  /*20b0*/  @P0 BRA `(.L_x_31) ;  /* 0x0000000000040947 */ /* 0x001fea0003800000 */
[----:B------:R-:W-:Y:S01]  /*20c0*/  BPT.TRAP 0x1 ;  /* 0x000000040000795c */ /* 0x000fe20000300000 */
.L_x_31:
[----:B------:R-:W-:Y:S01]  /*20d0*/  IMAD.SHL.U32 R102, R102, 0x40, RZ ;  /* 0x0000004066667824 */ /* 0x000fe200078e00ff */
[----:B------:R-:W-:Y:S01]  /*20e0*/  UIADD3 UR41, UR43, UR41, URZ ;  /* 0x000000292b297290 */ /* 0x000fe2000fffe03f */
[----:B------:R-:W-:Y:S01]  /*20f0*/  SHF.R.S32.HI R11, RZ, 0x1f, R23 ;  /* 0x0000001fff0b7819 */ /* 0x000fe20000011417 */
[----:B------:R-:W-:Y:S01]  /*2100*/  ULDC UR7, c[0x0][0x288] ;  /* 0x0000a20000077ab9 */ /* 0x000fe20000000800 */
[----:B------:R-:W-:Y:S01]  /*2110*/  IMAD.SHL.U32 R6, R109, 0x100, RZ ;  /* 0x000001006d067824 */ /* 0x000fe200078e00ff */
[C---:B------:R-:W-:Y:S01]  /*2120*/  LOP3.LUT R8, R102.reuse, 0x6, R98, 0xf8, !PT ;  /* 0x0000000666087812 */ /* 0x040fe200078ef862 */
[----:B------:R-:W-:Y:S01]  /*2130*/  UISETP.GT.U32.AND UP0, UPT, UR41, 0xa, UPT ;  /* 0x0000000a2900788c */ /* 0x000fe2000bf04070 */
[----:B------:R-:W-:Y:S01]  /*2140*/  ISETP.GE.AND P0, PT, R102, UR7, PT ;  /* 0x0000000766007c0c */ /* 0x000fe2000bf06270 */
[----:B------:R-:W-:Y:S01]  /*2150*/  ULDC.64 UR4, c[0x0][0x5d0] ;  /* 0x0001740000047ab9 */ /* 0x000fe20000000a00 */
[----:B------:R-:W-:Y:S01]  /*2160*/  SHF.R.S32.HI R9, RZ, 0x1f, R8 ;  /* 0x0000001fff097819 */ /* 0x000fe20000011408 */
[----:B------:R-:W-:Y:S01]  /*2170*/  ULDC UR10, c[0x0][0x284] ;  /* 0x0000a100000a7ab9 */ /* 0x000fe20000000800 */
[----:B------:R-:W-:Y:S01]  /*2180*/  IMAD R0, R11, UR4, RZ ;  /* 0x000000040b007c24 */ /* 0x000fe2000f8e02ff */
[----:B------:R-:W-:Y:S01]  /*2190*/  UISETP.LT.U32.AND UP0, UPT, UR43, 0xb, UP0 ;  /* 0x0000000b2b00788c */ /* 0x000fe20008701070 */
[----:B------:R-:W-:Y:S01]  /*21a0*/  ISETP.GE.OR P0, PT, R6, UR10, P0 ;  /* 0x0000000a06007c0c */ /* 0x000fe20008706670 */
[----:B------:R-:W-:Y:S01]  /*21b0*/  UISETP.GE.U32.AND UP1, UPT, UR43, 0xb, UPT ;  /* 0x0000000b2b00788c */ /* 0x000fe2000bf26070 */
[C---:B------:R-:W-:Y:S01]  /*21c0*/  IMAD R3, R23.reuse, UR5, R0 ;  /* 0x0000000517037c24 */ /* 0x040fe2000f8e0200 */
[----:B------:R-:W-:Y:S01]  /*21d0*/  USEL UR6, URZ, 0x1, !UP0 ;  /* 0x000000013f067887 */ /* 0x000fe2000c000000 */
[----:B------:R-:W-:Y:S01]  /*21e0*/  IMAD.WIDE.U32 R4, R23, UR4, R8 ;  /* 0x0000000417047c25 */ /* 0x000fe2000f8e0008 */
[----:B------:R-:W-:Y:S01]  /*21f0*/  UIMAD.WIDE.U32 UR4, UR41, -0x45d1745d, URZ ;  /* 0xba2e8ba3290478a5 */ /* 0x000fe2000f8e003f */
[----:B------:R-:W-:-:S02]  /*2200*/  ULDC.64 UR8, c[0x0][0x5c8] ;  /* 0x0001720000087ab9 */ /* 0x000fc40000000a00 */
[----:B------:R-:W-:Y:S01]  /*2210*/  IMAD.WIDE R108, R109, 0x100, R88 ;  /* 0x000001006d6c7825 */ /* 0x000fe200078e0258 */
[----:B------:R-:W-:Y:S02]  /*2220*/  USHF.R.U32.HI UR4, URZ, 0x3, UR5 ;  /* 0x000000033f047899 */ /* 0x000fe40008011605 */
[----:B------:R-:W-:Y:S01]  /*2230*/  ULOP3.LUT UR40, UR40, UR6, URZ, 0x3c, !UPT ;  /* 0x0000000628287292 */ /* 0x000fe2000f8e3c3f */
[----:B------:R-:W-:Y:S01]  /*2240*/  IMAD R7, R109, UR8, RZ ;  /* 0x000000086d077c24 */ /* 0x000fe2000f8e02ff */
[----:B------:R-:W-:Y:S01]  /*2250*/  UIMAD UR41, UR4, -0xb, UR41 ;  /* 0xfffffff5042978a4 */ /* 0x000fe2000f8e0229 */
[----:B------:R-:W-:Y:S01]  /*2260*/  IMAD.IADD R5, R5, 0x1, R3 ;  /* 0x0000000105057824 */ /* 0x000fe200078e0203 */
[----:B------:R-:W-:Y:S01]  /*2270*/  @UP1 ULOP3.LUT UR40, UR40, 0x1, UR4, 0x78, !UPT ;  /* 0x0000000128281892 */ /* 0x000fe2000f8e7804 */
[C---:B------:R-:W-:Y:S02]  /*2280*/  IMAD R7, R108.reuse, UR9, R7 ;  /* 0x000000096c077c24 */ /* 0x040fe4000f8e0207 */
[----:B------:R-:W-:-:S04]  /*2290*/  IMAD.WIDE.U32 R112, R108, UR8, R4 ;  /* 0x000000086c707c25 */ /* 0x000fc8000f8e0004 */
[----:B------:R-:W-:Y:S01]  /*22a0*/  IMAD.MOV.U32 R0, RZ, RZ, -0x1 ;  /* 0xffffffffff007424 */ /* 0x000fe200078e00ff */
[----:B------:R-:W-:Y:S06]  /*22b0*/  @P0 BRA `(.L_x_33) ;  /* 0x0000004c00100947 */ /* 0x000fec0003800000 */
[----:B-----5:R-:W-:Y:S01]  /*22c0*/  FSETP.NEU.AND P1, PT, R91, RZ, PT ;  /* 0x000000ff5b00720b */ /* 0x020fe20003f2d000 */
[----:B------:R-:W-:Y:S01]  /*22d0*/  IMAD.IADD R4, R97, 0x1, -R102 ;  /* 0x0000000161047824 */ /* 0x000fe200078e0a66 */
[----:B------:R-:W-:Y:S01]  /*22e0*/  BSSY B0, `(.L_x_33) ;  /* 0x00004c1000007945 */ /* 0x000fe20003800000 */
[----:B------:R-:W-:Y:S02]  /*22f0*/  IMAD.IADD R3, R101, 0x1, -R6 ;  /* 0x0000000165037824 */ /* 0x000fe400078e0a06 */
[----:B------:R-:W-:Y:S01]  /*2300*/  IMAD.IADD R105, R113, 0x1, R7 ;  /* 0x0000000171697824 */ /* 0x000fe200078e0207 */
[----:B------:R-:W-:-:S04]  /*2310*/  ISETP.GT.AND P6, PT, R4, RZ, PT ;  /* 0x000000ff0400720c */ /* 0x000fc80003fc4270 */
[----:B------:R-:W-:-:S03]  /*2320*/  ISETP.GT.AND P0, PT, R3, RZ, P6 ;  /* 0x000000ff0300720c */ /* 0x000fc60003704270 */
[----:B------:R-:W-:Y:S10]  /*2330*/  @!P1 BRA `(.L_x_34) ;  /* 0x0000003400809947 */ /* 0x000ff40003800000 */
[----:B------:R-:W0:Y:S01]  /*2340*/  LDC.64 R14, c[0x0][0x5b8] ;  /* 0x00016e00ff0e7b82 */ /* 0x000e220000000a00 */
[----:B------:R-:W-:-:S07]  /*2350*/  ULDC.64 UR4, c[0x0][0x5c0] ;  /* 0x0001700000047ab9 */ /* 0x000fce0000000a00 */
[----:B------:R-:W1:Y:S08]  /*2360*/  LDC.64 R106, c[0x0][0x5b0] ;  /* 0x00016c00ff6a7b82 */ /* 0x000e700000000a00 */
[----:B------:R-:W2:Y:S01]  /*2370*/  LDC.64 R12, c[0x0][0x5a8] ;  /* 0x00016a00ff0c7b82 */ /* 0x000ea20000000a00 */
[-C--:B0-----:R-:W-:Y:S02]  /*2380*/  IMAD R6, R11, R14.reuse, RZ ;  /* 0x0000000e0b067224 */ /* 0x081fe400078e02ff */
[----:B------:R-:W-:-:S04]  /*2390*/  IMAD.WIDE.U32 R20, R23, R14, R8 ;  /* 0x0000000e17147225 */ /* 0x000fc800078e0008 */
[----:B------:R-:W-:Y:S02]  /*23a0*/  IMAD R115, R23, R15, R6 ;  /* 0x0000000f17737224 */ /* 0x000fe400078e0206 */
[-C--:B-1----:R-:W-:Y:S02]  /*23b0*/  IMAD R5, R109, R106.reuse, RZ ;  /* 0x0000006a6d057224 */ /* 0x082fe400078e02ff */
[----:B------:R-:W-:Y:S02]  /*23c0*/  IMAD.IADD R103, R21, 0x1, R115 ;  /* 0x0000000115677824 */ /* 0x000fe400078e0273 */
[----:B------:R-:W-:Y:S02]  /*23d0*/  IMAD.MOV.U32 R102, RZ, RZ, R20 ;  /* 0x000000ffff667224 */ /* 0x000fe400078e0014 */
[C---:B------:R-:W-:Y:S02]  /*23e0*/  IMAD R119, R108.reuse, R107, R5 ;  /* 0x0000006b6c777224 */ /* 0x040fe400078e0205 */
[----:B------:R-:W-:-:S04]  /*23f0*/  IMAD.WIDE.U32 R6, R108, R106, R102 ;  /* 0x0000006a6c067225 */ /* 0x000fc800078e0066 */
[----:B------:R-:W-:Y:S01]  /*2400*/  IMAD.IADD R5, R7, 0x1, R119 ;  /* 0x0000000107057824 */ /* 0x000fe200078e0277 */
[----:B--2---:R-:W-:-:S04]  /*2410*/  LEA R10, P1, R6, R12, 0x1 ;  /* 0x0000000c060a7211 */ /* 0x004fc800078208ff */
[----:B------:R-:W-:-:S05]  /*2420*/  LEA.HI.X R11, R6, R13, R5, 0x1, P1 ;  /* 0x0000000d060b7211 */ /* 0x000fca00008f0c05 */
[----:B------:R-:W2:Y:S01]  /*2430*/  @P0 LDG.E.LTC128B.U16 R5, desc[UR38][R10.64] ;  /* 0x000000260a050981 */ /* 0x000ea2000c1e1520 */
[----:B------:R-:W-:Y:S01]  /*2440*/  ISETP.GT.AND P4, PT, R4, 0x1, PT ;  /* 0x000000010400780c */ /* 0x000fe20003f84270 */
[----:B------:R-:W-:Y:S01]  /*2450*/  IMAD.WIDE.U32 R6, R108, R106, R8 ;  /* 0x0000006a6c067225 */ /* 0x000fe200078e0008 */
[----:B------:R-:W-:Y:S01]  /*2460*/  BSSY B1, `(.L_x_35) ;  /* 0x0000013000017945 */ /* 0x000fe20003800000 */
[----:B------:R-:W-:Y:S02]  /*2470*/  SHF.L.U64.HI R113, R106, 0x3, R107 ;  /* 0x000000036a717819 */ /* 0x000fe4000001026b */
[----:B------:R-:W-:Y:S01]  /*2480*/  IMAD.IADD R7, R119, 0x1, R7 ;  /* 0x0000000177077824 */ /* 0x000fe200078e0207 */
[----:B------:R-:W-:Y:S01]  /*2490*/  P2R R118, PR, RZ, 0x10 ;  /* 0x00000010ff767803 */ /* 0x000fe20000000000 */
[----:B------:R-:W-:-:S04]  /*24a0*/  IMAD.WIDE.U32 R110, R23, R14, R6 ;  /* 0x0000000e176e7225 */ /* 0x000fc800078e0006 */
[----:B------:R-:W-:Y:S01]  /*24b0*/  IMAD.IADD R7, R115, 0x1, R111 ;  /* 0x0000000173077824 */ /* 0x000fe200078e026f */
[----:B------:R-:W-:-:S04]  /*24c0*/  LEA R6, P2, R110, R12, 0x1 ;  /* 0x0000000c6e067211 */ /* 0x000fc800078408ff */
[----:B------:R-:W-:Y:S01]  /*24d0*/  LEA.HI.X R7, R110, R13, R7, 0x1, P2 ;  /* 0x0000000d6e077211 */ /* 0x000fe200010f0c07 */
[----:B--2---:R-:W-:-:S04]  /*24e0*/  IMAD.U32 R104, R5, 0x10000, RZ ;  /* 0x0001000005687824 */ /* 0x004fc800078e00ff */
[----:B------:R-:W-:Y:S01]  /*24f0*/  FMUL R15, R104, R91 ;  /* 0x0000005b680f7220 */ /* 0x000fe20000400000 */
[----:B------:R-:W-:-:S03]  /*2500*/  LEA R104, P1, R112, UR4, 0x1 ;  /* 0x0000000470687c11 */ /* 0x000fc6000f8208ff */
[----:B------:R-:W-:Y:S01]  /*2510*/  FFMA R15, R56, R90, R15 ;  /* 0x0000005a380f7223 */ /* 0x000fe2000000000f */
[----:B------:R-:W-:Y:S01]  /*2520*/  LEA.HI.X R105, R112, UR5, R105, 0x1, P1 ;  /* 0x0000000570697c11 */ /* 0x000fe200088f0c69 */
[----:B------:R-:W-:Y:S01]  /*2530*/  IMAD.SHL.U32 R112, R106, 0x8, RZ ;  /* 0x000000086a707824 */ /* 0x000fe200078e00ff */
[----:B------:R-:W-:Y:S02]  /*2540*/  ISETP.GT.AND P1, PT, R3, RZ, P4 ;  /* 0x000000ff0300720c */ /* 0x000fe40002724270 */
[----:B------:R-:W-:-:S05]  /*2550*/  F2FP.BF16.F32.PACK_AB R15, RZ, R15 ;  /* 0x0000000fff0f723e */ /* 0x000fca00000010ff */
[----:B------:R0:W-:Y:S06]  /*2560*/  @P0 STG.E.U16 desc[UR38][R104.64], R15 ;  /* 0x0000000f68000986 */ /* 0x0001ec000c101526 */
[----:B------:R-:W-:Y:S05]  /*2570*/  @!P1 BRA `(.L_x_36) ;  /* 0x0000000000049947 */ /* 0x000fea0003800000 */
[----:B------:R1:W5:Y:S02]  /*2580*/  LDG.E.LTC128B.U16 R5, desc[UR38][R6.64+0x2] ;  /* 0x0000022606057981 */ /* 0x000364000c1e1520 */
.L_x_36:
[----:B------:R-:W-:Y:S05]  /*2590*/  BSYNC B1 ;  /* 0x0000000000017941 */ /* 0x000fea0003800000 */
.L_x_35:
[----:B-----5:R-:W-:Y:S01]  /*25a0*/  IMAD.U32 R10, R5, 0x10000, RZ ;  /* 0x00010000050a7824 */ /* 0x020fe200078e00ff */
[----:B------:R-:W-:Y:S01]  /*25b0*/  ISETP.GT.AND P0, PT, R3, 0x8, P6 ;  /* 0x000000080300780c */ /* 0x000fe20003704270 */
[----:B------:R-:W-:Y:S01]  /*25c0*/  IMAD.WIDE.U32 R116, R108, R106, R112 ;  /* 0x0000006a6c747225 */ /* 0x000fe200078e0070 */
[----:B0-----:R-:W-:-:S03]  /*25d0*/  PRMT R15, R5, 0x7610, R15 ;  /* 0x00007610050f7816 */ /* 0x001fc6000000000f */
[----:B------:R-:W-:Y:S01]  /*25e0*/  FMUL R10, R10, R91 ;  /* 0x0000005b0a0a7220 */ /* 0x000fe20000400000 */
[----:B------:R-:W-:Y:S01]  /*25f0*/  IMAD.IADD R119, R119, 0x1, R117 ;  /* 0x0000000177777824 */ /* 0x000fe200078e0275 */
[----:B------:R-:W-:Y:S02]  /*2600*/  IADD3 R11, P2, R20, R116, RZ ;  /* 0x00000074140b7210 */ /* 0x000fe40007f5e0ff */
[----:B------:R-:W-:-:S03]  /*2610*/  FFMA R57, R57, R90, R10 ;  /* 0x0000005a39397223 */ /* 0x000fc6000000000a */
[----:B------:R-:W-:Y:S01]  /*2620*/  IMAD.X R56, R119, 0x1, R103, P2 ;  /* 0x0000000177387824 */ /* 0x000fe200010e0667 */
[C---:B------:R-:W-:Y:S02]  /*2630*/  LEA R10, P2, R11.reuse, R12, 0x1 ;  /* 0x0000000c0b0a7211 */ /* 0x040fe400078408ff */
[----:B------:R-:W-:Y:S02]  /*2640*/  F2FP.BF16.F32.PACK_AB R57, RZ, R57 ;  /* 0x00000039ff39723e */ /* 0x000fe400000010ff */
[----:B------:R-:W-:Y:S01]  /*2650*/  LEA.HI.X R11, R11, R13, R56, 0x1, P2 ;  /* 0x0000000d0b0b7211 */ /* 0x000fe200010f0c38 */
[----:B------:R-:W-:Y:S01]  /*2660*/  @P1 IMAD.MOV.U32 R56, RZ, RZ, R104 ;  /* 0x000000ffff381224 */ /* 0x000fe200078e0068 */
[----:B------:R-:W-:Y:S01]  /*2670*/  PRMT R111, R57, 0x7610, R111 ;  /* 0x00007610396f7816 */ /* 0x000fe2000000006f */
[----:B------:R-:W-:-:S05]  /*2680*/  @P1 IMAD.MOV.U32 R57, RZ, RZ, R105 ;  /* 0x000000ffff391224 */ /* 0x000fca00078e0069 */
[----:B------:R0:W-:Y:S04]  /*2690*/  @P1 STG.E.U16 desc[UR38][R56.64+0x2], R111 ;  /* 0x0000026f38001986 */ /* 0x0001e8000c101526 */
[----:B------:R-:W2:Y:S01]  /*26a0*/  @P0 LDG.E.LTC128B.U16 R15, desc[UR38][R10.64] ;  /* 0x000000260a0f0981 */ /* 0x000ea2000c1e1520 */
[----:B------:R-:W-:Y:S01]  /*26b0*/  IADD3 R116, P1, R8, R116, RZ ;  /* 0x0000007408747210 */ /* 0x000fe20007f3e0ff */
[----:B------:R-:W-:Y:S01]  /*26c0*/  BSSY B1, `(.L_x_37) ;  /* 0x0000012000017945 */ /* 0x000fe20003800000 */
[----:B------:R-:W-:-:S03]  /*26d0*/  SHF.L.U64.HI R121, R92, 0x1, R95 ;  /* 0x000000015c797819 */ /* 0x000fc6000001025f */
[----:B------:R-:W-:Y:S01]  /*26e0*/  IMAD.X R117, R9, 0x1, R119, P1 ;  /* 0x0000000109757824 */ /* 0x000fe200008e0677 */
[----:B------:R-:W-:Y:S01]  /*26f0*/  ISETP.GT.AND P1, PT, R3, 0x8, P4 ;  /* 0x000000080300780c */ /* 0x000fe20002724270 */
[----:B------:R-:W-:Y:S02]  /*2700*/  IMAD.SHL.U32 R119, R92, 0x2, RZ ;  /* 0x000000025c777824 */ /* 0x000fe400078e00ff */
[----:B------:R-:W-:-:S04]  /*2710*/  IMAD.WIDE.U32 R116, R23, R14, R116 ;  /* 0x0000000e17747225 */ /* 0x000fc800078e0074 */
[----:B0-----:R-:W-:Y:S01]  /*2720*/  IMAD.IADD R57, R115, 0x1, R117 ;  /* 0x0000000173397824 */ /* 0x001fe200078e0275 */
[----:B------:R-:W-:-:S04]  /*2730*/  LEA R56, P3, R116, R12, 0x1 ;  /* 0x0000000c74387211 */ /* 0x000fc800078608ff */
[----:B------:R-:W-:Y:S01]  /*2740*/  LEA.HI.X R57, R116, R13, R57, 0x1, P3 ;  /* 0x0000000d74397211 */ /* 0x000fe200018f0c39 */
[----:B--2---:R-:W-:-:S04]  /*2750*/  IMAD.U32 R110, R15, 0x10000, RZ ;  /* 0x000100000f6e7824 */ /* 0x004fc800078e00ff */
[----:B------:R-:W-:Y:S01]  /*2760*/  FMUL R5, R110, R91 ;  /* 0x0000005b6e057220 */ /* 0x000fe20000400000 */
[----:B------:R-:W-:-:S03]  /*2770*/  IADD3 R110, P2, R119, R104, RZ ;  /* 0x00000068776e7210 */ /* 0x000fc60007f5e0ff */
[----:B------:R-:W-:Y:S02]  /*2780*/  FFMA R5, R58, R90, R5 ;  /* 0x0000005a3a057223 */ /* 0x000fe40000000005 */
[----:B------:R-:W-:-:S03]  /*2790*/  IMAD.X R111, R121, 0x1, R105, P2 ;  /* 0x00000001796f7824 */ /* 0x000fc600010e0669 */
[----:B------:R-:W-:-:S05]  /*27a0*/  F2FP.BF16.F32.PACK_AB R5, RZ, R5 ;  /* 0x00000005ff05723e */ /* 0x000fca00000010ff */
[----:B------:R0:W-:Y:S01]  /*27b0*/  @P0 STG.E.U16 desc[UR38][R110.64], R5 ;  /* 0x000000056e000986 */ /* 0x0001e2000c101526 */
[----:B------:R-:W-:Y:S05]  /*27c0*/  @!P1 BRA `(.L_x_38) ;  /* 0x0000000000049947 */ /* 0x000fea0003800000 */
[----:B------:R2:W5:Y:S02]  /*27d0*/  LDG.E.LTC128B.U16 R15, desc[UR38][R56.64+0x2] ;  /* 0x00000226380f7981 */ /* 0x000564000c1e1520 */
.L_x_38:
[----:B------:R-:W-:Y:S05]  /*27e0*/  BSYNC B1 ;  /* 0x0000000000017941 */ /* 0x000fea0003800000 */
.L_x_37:
[----:B-----5:R-:W-:Y:S01]  /*27f0*/  IMAD.U32 R10, R15, 0x10000, RZ ;  /* 0x000100000f0a7824 */ /* 0x020fe200078e00ff */
[----:B------:R-:W-:Y:S01]  /*2800*/  ISETP.GT.AND P4, PT, R4, 0x8, PT ;  /* 0x000000080400780c */ /* 0x000fe20003f84270 */
[----:B------:R-:W-:Y:S01]  /*2810*/  IMAD.MOV.U32 R58, RZ, RZ, R110 ;  /* 0x000000ffff3a7224 */ /* 0x000fe200078e006e */
[----:B------:R-:W-:Y:S01]  /*2820*/  BSSY B1, `(.L_x_39) ;  /* 0x000000b000017945 */ /* 0x000fe20003800000 */
[----:B------:R-:W-:Y:S01]  /*2830*/  FMUL R10, R10, R91 ;  /* 0x0000005b0a0a7220 */ /* 0x000fe20000400000 */
[----:B------:R-:W-:Y:S02]  /*2840*/  ISETP.GT.AND P0, PT, R3, RZ, P4 ;  /* 0x000000ff0300720c */ /* 0x000fe40002704270 */
[----:B------:R-:W-:Y:S01]  /*2850*/  P2R R117, PR, RZ, 0x10 ;  /* 0x00000010ff757803 */ /* 0x000fe20000000000 */
[----:B------:R-:W-:Y:S01]  /*2860*/  FFMA R10, R59, R90, R10 ;  /* 0x0000005a3b0a7223 */ /* 0x000fe2000000000a */
[----:B------:R-:W-:Y:S01]  /*2870*/  IMAD.MOV.U32 R59, RZ, RZ, R111 ;  /* 0x000000ffff3b7224 */ /* 0x000fe200078e006f */
[----:B------:R-:W-:-:S03]  /*2880*/  PRMT R116, R15, 0x7610, R116 ;  /* 0x000076100f747816 */ /* 0x000fc60000000074 */
[----:B------:R-:W-:-:S05]  /*2890*/  F2FP.BF16.F32.PACK_AB R10, RZ, R10 ;  /* 0x0000000aff0a723e */ /* 0x000fca00000010ff */
[----:B------:R3:W-:Y:S01]  /*28a0*/  @P1 STG.E.U16 desc[UR38][R58.64+0x2], R10 ;  /* 0x0000020a3a001986 */ /* 0x0007e2000c101526 */
[----:B------:R-:W-:Y:S05]  /*28b0*/  @!P0 BRA `(.L_x_40) ;  /* 0x0000000000048947 */ /* 0x000fea0003800000 */
[----:B------:R4:W5:Y:S02]  /*28c0*/  LDG.E.LTC128B.U16 R116, desc[UR38][R6.64+0x10] ;  /* 0x0000102606747981 */ /* 0x000964000c1e1520 */
.L_x_40:
[----:B------:R-:W-:Y:S05]  /*28d0*/  BSYNC B1 ;  /* 0x0000000000017941 */ /* 0x000fea0003800000 */
.L_x_39:
[----:B---3-5:R-:W-:Y:S01]  /*28e0*/  IMAD.U32 R10, R116, 0x10000, RZ ;  /* 0x00010000740a7824 */ /* 0x028fe200078e00ff */
[C---:B0-----:R-:W-:Y:S01]  /*28f0*/  SHF.L.U64.HI R5, R93.reuse, 0x1, R94 ;  /* 0x000000015d057819 */ /* 0x041fe2000001025e */
[----:B------:R-:W-:Y:S01]  /*2900*/  IMAD.SHL.U32 R15, R93, 0x2, RZ ;  /* 0x000000025d0f7824 */ /* 0x000fe200078e00ff */
[----:B------:R-:W-:Y:S01]  /*2910*/  ISETP.GT.AND P3, PT, R4, 0x9, PT ;  /* 0x000000090400780c */ /* 0x000fe20003f64270 */
[----:B------:R-:W-:Y:S01]  /*2920*/  FMUL R11, R10, R91 ;  /* 0x0000005b0a0b7220 */ /* 0x000fe20000400000 */
[----:B------:R-:W-:Y:S02]  /*2930*/  BSSY B1, `(.L_x_41) ;  /* 0x000000a000017945 */ /* 0x000fe40003800000 */
[----:B------:R-:W-:Y:S01]  /*2940*/  IADD3 R10, P1, P2, R15, R104, R119 ;  /* 0x000000680f0a7210 */ /* 0x000fe20007a3e077 */
[----:B------:R-:W-:Y:S01]  /*2950*/  FFMA R60, R60, R90, R11 ;  /* 0x0000005a3c3c7223 */ /* 0x000fe2000000000b */
[----:B------:R-:W-:Y:S02]  /*2960*/  P2R R119, PR, RZ, 0x8 ;  /* 0x00000008ff777803 */ /* 0x000fe40000000000 */
[----:B------:R-:W-:-:S02]  /*2970*/  IADD3.X R11, R5, R105, R121, P1, P2 ;  /* 0x00000069050b7210 */ /* 0x000fc40000fe4479 */
[----:B------:R-:W-:Y:S02]  /*2980*/  F2FP.BF16.F32.PACK_AB R60, RZ, R60 ;  /* 0x0000003cff3c723e */ /* 0x000fe400000010ff */
[----:B------:R-:W-:-:S03]  /*2990*/  ISETP.GT.AND P1, PT, R3, RZ, P3 ;  /* 0x000000ff0300720c */ /* 0x000fc60001f24270 */
[----:B------:R0:W-:Y:S10]  /*29a0*/  @P0 STG.E.U16 desc[UR38][R104.64+0x10], R60 ;  /* 0x0000103c68000986 */ /* 0x0001f4000c101526 */
[----:B------:R-:W-:Y:S05]  /*29b0*/  @!P1 BRA `(.L_x_42) ;  /* 0x0000000000049947 */ /* 0x000fea0003800000 */
[----:B------:R3:W5:Y:S02]  /*29c0*/  LDG.E.LTC128B.U16 R116, desc[UR38][R6.64+0x12] ;  /* 0x0000122606747981 */ /* 0x000764000c1e1520 */
.L_x_42:
[----:B------:R-:W-:Y:S05]  /*29d0*/  BSYNC B1 ;  /* 0x0000000000017941 */ /* 0x000fea0003800000 */
.L_x_41:
[----:B0----5:R-:W-:Y:S01]  /*29e0*/  IMAD.U32 R60, R116, 0x10000, RZ ;  /* 0x00010000743c7824 */ /* 0x021fe200078e00ff */
[----:B------:R-:W-:Y:S01]  /*29f0*/  ISETP.GT.AND P0, PT, R3, 0x8, P4 ;  /* 0x000000080300780c */ /* 0x000fe20002704270 */
[----:B------:R-:W-:Y:S02]  /*2a00*/  BSSY B1, `(.L_x_43) ;  /* 0x000000a000017945 */ /* 0x000fe40003800000 */
[----:B------:R-:W-:-:S04]  /*2a10*/  FMUL R60, R60, R91 ;  /* 0x0000005b3c3c7220 */ /* 0x000fc80000400000 */
[----:B------:R-:W-:Y:S01]  /*2a20*/  FFMA R60, R61, R90, R60 ;  /* 0x0000005a3d3c7223 */ /* 0x000fe2000000003c */
[----:B------:R-:W-:-:S04]  /*2a30*/  @P1 IMAD.MOV.U32 R61, RZ, RZ, R105 ;  /* 0x000000ffff3d1224 */ /* 0x000fc800078e0069 */
[----:B------:R-:W-:-:S04]  /*2a40*/  F2FP.BF16.F32.PACK_AB R60, RZ, R60 ;  /* 0x0000003cff3c723e */ /* 0x000fc800000010ff */
[----:B------:R-:W-:Y:S01]  /*2a50*/  PRMT R120, R60, 0x7610, R120 ;  /* 0x000076103c787816 */ /* 0x000fe20000000078 */
[----:B------:R-:W-:-:S05]  /*2a60*/  @P1 IMAD.MOV.U32 R60, RZ, RZ, R104 ;  /* 0x000000ffff3c1224 */ /* 0x000fca00078e0068 */
[----:B------:R0:W-:Y:S01]  /*2a70*/  @P1 STG.E.U16 desc[UR38][R60.64+0x12], R120 ;  /* 0x000012783c001986 */ /* 0x0001e2000c101526 */
[----:B------:R-:W-:Y:S05]  /*2a80*/  @!P0 BRA `(.L_x_44) ;  /* 0x0000000000048947 */ /* 0x000fea0003800000 */
[----:B------:R0:W5:Y:S02]  /*2a90*/  LDG.E.LTC128B.U16 R116, desc[UR38][R56.64+0x10] ;  /* 0x0000102638747981 */ /* 0x000164000c1e1520 */
.L_x_44:
[----:B------:R-:W-:Y:S05]  /*2aa0*/  BSYNC B1 ;  /* 0x0000000000017941 */ /* 0x000fea0003800000 */
.L_x_43:
[----:B0----5:R-:W-:Y:S01]  /*2ab0*/  IMAD.U32 R60, R116, 0x10000, RZ ;  /* 0x00010000743c7824 */ /* 0x021fe200078e00ff */
[----:B------:R-:W-:Y:S01]  /*2ac0*/  ISETP.GT.AND P1, PT, R3, 0x8, P3 ;  /* 0x000000080300780c */ /* 0x000fe20001f24270 */
[----:B------:R-:W-:Y:S02]  /*2ad0*/  BSSY B1, `(.L_x_45) ;  /* 0x0000007000017945 */ /* 0x000fe40003800000 */
[----:B------:R-:W-:-:S04]  /*2ae0*/  FMUL R61, R60, R91 ;  /* 0x0000005b3c3d7220 */ /* 0x000fc80000400000 */
[----:B------:R-:W-:-:S05]  /*2af0*/  FFMA R61, R62, R90, R61 ;  /* 0x0000005a3e3d7223 */ /* 0x000fca000000003d */
[----:B------:R-:W-:-:S05]  /*2b00*/  F2FP.BF16.F32.PACK_AB R61, RZ, R61 ;  /* 0x0000003dff3d723e */ /* 0x000fca00000010ff */
[----:B------:R0:W-:Y:S01]  /*2b10*/  @P0 STG.E.U16 desc[UR38][R58.64+0x10], R61 ;  /* 0x0000103d3a000986 */ /* 0x0001e2000c101526 */
[----:B------:R-:W-:Y:S05]  /*2b20*/  @!P1 BRA `(.L_x_46) ;  /* 0x0000000000049947 */ /* 0x000fea0003800000 */
[----:B------:R0:W5:Y:S02]  /*2b30*/  LDG.E.LTC128B.U16 R116, desc[UR38][R56.64+0x12] ;  /* 0x0000122638747981 */ /* 0x000164000c1e1520 */
.L_x_46:
[----:B------:R-:W-:Y:S05]  /*2b40*/  BSYNC B1 ;  /* 0x0000000000017941 */ /* 0x000fea0003800000 */
.L_x_45:
[----:B-----5:R-:W-:Y:S01]  /*2b50*/  IMAD.U32 R60, R116, 0x10000, RZ ;  /* 0x00010000743c7824 */ /* 0x020fe200078e00ff */
[----:B------:R-:W-:Y:S01]  /*2b60*/  IADD3 R123, P0, R108, 0x80, RZ ;  /* 0x000000806c7b7810 */ /* 0x000fe20007f1e0ff */
[----:B------:R-:W-:Y:S01]  /*2b70*/  BSSY B1, `(.L_x_47) ;  /* 0x000000b000017945 */ /* 0x000fe20003800000 */
[----:B------:R-:W-:Y:S01]  /*2b80*/  ISETP.GT.AND P2, PT, R4, 0x10, PT ;  /* 0x000000100400780c */ /* 0x000fe20003f44270 */
[----:B------:R-:W-:Y:S02]  /*2b90*/  FMUL R60, R60, R91 ;  /* 0x0000005b3c3c7220 */ /* 0x000fe40000400000 */
[----:B------:R-:W-:Y:S01]  /*2ba0*/  IMAD.X R109, RZ, RZ, R109, P0 ;  /* 0x000000ffff6d7224 */ /* 0x000fe200000e066d */
[----:B------:R-:W-:Y:S01]  /*2bb0*/  ISETP.GT.AND P0, PT, R3, RZ, P2 ;  /* 0x000000ff0300720c */ /* 0x000fe20001704270 */
[----:B------:R-:W-:Y:S01]  /*2bc0*/  FFMA R60, R63, R90, R60 ;  /* 0x0000005a3f3c7223 */ /* 0x000fe2000000003c */
[----:B------:R-:W-:-:S04]  /*2bd0*/  P2R R120, PR, RZ, 0x4 ;  /* 0x00000004ff787803 */ /* 0x000fc80000000000 */
[----:B------:R-:W-:-:S05]  /*2be0*/  F2FP.BF16.F32.PACK_AB R60, RZ, R60 ;  /* 0x0000003cff3c723e */ /* 0x000fca00000010ff */
[----:B------:R0:W-:Y:S02]  /*2bf0*/  @P1 STG.E.U16 desc[UR38][R58.64+0x12], R60 ;  /* 0x0000123c3a001986 */ /* 0x0001e4000c101526 */
[----:B------:R-:W-:Y:S05]  /*2c00*/  @!P0 BRA `(.L_x_48) ;  /* 0x0000000000048947 */ /* 0x000fea0003800000 */
[----:B------:R0:W5:Y:S02]  /*2c10*/  LDG.E.LTC128B.U16 R116, desc[UR38][R6.64+0x20] ;  /* 0x0000202606747981 */ /* 0x000164000c1e1520 */
.L_x_48:
[----:B------:R-:W-:Y:S05]  /*2c20*/  BSYNC B1 ;  /* 0x0000000000017941 */ /* 0x000fea0003800000 */
.L_x_47:
[----:B0----5:R-:W-:Y:S01]  /*2c30*/  IMAD.U32 R60, R116, 0x10000, RZ ;  /* 0x00010000743c7824 */ /* 0x021fe200078e00ff */
[----:B------:R-:W-:Y:S01]  /*2c40*/  ISETP.GT.AND P1, PT, R4, 0x11, PT ;  /* 0x000000110400780c */ /* 0x000fe20003f24270 */
[-C--:B------:R-:W-:Y:S01]  /*2c50*/  IMAD.WIDE.U32 R62, R123, R106.reuse, R8 ;  /* 0x0000006a7b3e7225 */ /* 0x080fe200078e0008 */
[----:B------:R-:W-:Y:S03]  /*2c60*/  BSSY B1, `(.L_x_49) ;  /* 0x0000021000017945 */ /* 0x000fe60003800000 */
[----:B------:R-:W-:Y:S01]  /*2c70*/  FMUL R21, R60, R91 ;  /* 0x0000005b3c157220 */ /* 0x000fe20000400000 */
[----:B------:R-:W-:-:S03]  /*2c80*/  IMAD R60, R109, R106, RZ ;  /* 0x0000006a6d3c7224 */ /* 0x000fc600078e02ff */
[----:B------:R-:W-:Y:S01]  /*2c90*/  FFMA R21, R64, R90, R21 ;  /* 0x0000005a40157223 */ /* 0x000fe20000000015 */
[C---:B------:R-:W-:Y:S02]  /*2ca0*/  IMAD R121, R123.reuse, R107, R60 ;  /* 0x0000006b7b797224 */ /* 0x040fe400078e023c */
[----:B------:R-:W-:Y:S02]  /*2cb0*/  IMAD.WIDE.U32 R60, R123, R106, R102 ;  /* 0x0000006a7b3c7225 */ /* 0x000fe400078e0066 */
[----:B------:R-:W-:Y:S02]  /*2cc0*/  F2FP.BF16.F32.PACK_AB R21, RZ, R21 ;  /* 0x00000015ff15723e */ /* 0x000fe400000010ff */
[----:B------:R-:W-:Y:S02]  /*2cd0*/  IMAD.IADD R63, R121, 0x1, R63 ;  /* 0x00000001793f7824 */ /* 0x000fe400078e023f */
[----:B------:R-:W-:Y:S01]  /*2ce0*/  PRMT R107, R21, 0x7610, R107 ;  /* 0x00007610156b7816 */ /* 0x000fe2000000006b */
[----:B------:R-:W-:-:S02]  /*2cf0*/  IMAD.IADD R21, R61, 0x1, R121 ;  /* 0x000000013d157824 */ /* 0x000fc400078e0279 */
[----:B------:R-:W-:Y:S02]  /*2d00*/  IMAD.WIDE.U32 R108, R23, R14, R62 ;  /* 0x0000000e176c7225 */ /* 0x000fe400078e003e */
[----:B------:R0:W-:Y:S01]  /*2d10*/  @P0 STG.E.U16 desc[UR38][R104.64+0x20], R107 ;  /* 0x0000206b68000986 */ /* 0x0001e2000c101526 */
[----:B------:R-:W-:-:S04]  /*2d20*/  LEA R62, P0, R60, R12, 0x1 ;  /* 0x0000000c3c3e7211 */ /* 0x000fc800078008ff */
[----:B------:R-:W-:Y:S01]  /*2d30*/  LEA.HI.X R63, R60, R13, R21, 0x1, P0 ;  /* 0x0000000d3c3f7211 */ /* 0x000fe200000f0c15 */
[----:B------:R-:W-:Y:S01]  /*2d40*/  IMAD.IADD R21, R115, 0x1, R109 ;  /* 0x0000000173157824 */ /* 0x000fe200078e026d */
[----:B------:R-:W-:-:S04]  /*2d50*/  LEA R60, P0, R108, R12, 0x1 ;  /* 0x0000000c6c3c7211 */ /* 0x000fc800078008ff */
[----:B------:R-:W-:Y:S01]  /*2d60*/  LEA.HI.X R61, R108, R13, R21, 0x1, P0 ;  /* 0x0000000d6c3d7211 */ /* 0x000fe200000f0c15 */
[----:B0-----:R-:W-:-:S04]  /*2d70*/  IMAD.WIDE.U32 R106, R123, R106, R112 ;  /* 0x0000006a7b6a7225 */ /* 0x001fc800078e0070 */
[----:B------:R-:W-:Y:S01]  /*2d80*/  IMAD.IADD R121, R121, 0x1, R107 ;  /* 0x0000000179797824 */ /* 0x000fe200078e026b */
[----:B------:R-:W-:-:S05]  /*2d90*/  IADD3 R64, P0, R20, R106, RZ ;  /* 0x0000006a14407210 */ /* 0x000fca0007f1e0ff */
[----:B------:R-:W-:Y:S01]  /*2da0*/  IMAD.X R102, R121, 0x1, R103, P0 ;  /* 0x0000000179667824 */ /* 0x000fe200000e0667 */
[----:B------:R-:W-:-:S05]  /*2db0*/  IADD3 R20, P0, R8, R106, RZ ;  /* 0x0000006a08147210 */ /* 0x000fca0007f1e0ff */
[----:B------:R-:W-:Y:S01]  /*2dc0*/  IMAD.X R21, R9, 0x1, R121, P0 ;  /* 0x0000000109157824 */ /* 0x000fe200000e0679 */
[----:B------:R-:W-:Y:S01]  /*2dd0*/  LEA R8, P0, R64, R12, 0x1 ;  /* 0x0000000c40087211 */ /* 0x000fe200078008ff */
[----:B------:R-:W-:-:S03]  /*2de0*/  IMAD.WIDE.U32 R20, R23, R14, R20 ;  /* 0x0000000e17147225 */ /* 0x000fc600078e0014 */
[----:B------:R-:W-:Y:S02]  /*2df0*/  LEA.HI.X R9, R64, R13, R102, 0x1, P0 ;  /* 0x0000000d40097211 */ /* 0x000fe400000f0c66 */
[----:B------:R-:W-:Y:S01]  /*2e00*/  P2R R23, PR, RZ, 0x2 ;  /* 0x00000002ff177803 */ /* 0x000fe20000000000 */
[----:B------:R-:W-:Y:S01]  /*2e10*/  IMAD.IADD R115, R115, 0x1, R21 ;  /* 0x0000000173737824 */ /* 0x000fe200078e0215 */
[----:B------:R-:W-:-:S04]  /*2e20*/  LEA R12, P0, R20, R12, 0x1 ;  /* 0x0000000c140c7211 */ /* 0x000fc800078008ff */
[----:B------:R-:W-:Y:S02]  /*2e30*/  LEA.HI.X R13, R20, R13, R115, 0x1, P0 ;  /* 0x0000000d140d7211 */ /* 0x000fe400000f0c73 */
[----:B------:R-:W-:-:S13]  /*2e40*/  ISETP.GT.AND P0, PT, R3, RZ, P1 ;  /* 0x000000ff0300720c */ /* 0x000fda0000f04270 */
[----:B------:R-:W-:Y:S05]  /*2e50*/  @!P0 BRA `(.L_x_50) ;  /* 0x0000000000048947 */ /* 0x000fea0003800000 */
[----:B------:R0:W5:Y:S02]  /*2e60*/  LDG.E.LTC128B.U16 R116, desc[UR38][R6.64+0x22] ;  /* 0x0000222606747981 */ /* 0x000164000c1e1520 */
.L_x_50:
[----:B------:R-:W-:Y:S05]  /*2e70*/  BSYNC B1 ;  /* 0x0000000000017941 */ /* 0x000fea0003800000 */
.L_x_49:
[----:B-----5:R-:W-:Y:S01]  /*2e80*/  IMAD.U32 R14, R116, 0x10000, RZ ;  /* 0x00010000740e7824 */ /* 0x020fe200078e00ff */
[----:B------:R-:W-:Y:S01]  /*2e90*/  BSSY B1, `(.L_x_51) ;  /* 0x000000a000017945 */ /* 0x000fe20003800000 */
[----:B------:R-:W-:Y:S02]  /*2ea0*/  @P0 IMAD.MOV.U32 R20, RZ, RZ, R104 ;  /* 0x000000ffff140224 */ /* 0x000fe400078e0068 */
[----:B------:R-:W-:Y:S01]  /*2eb0*/  FMUL R14, R14, R91 ;  /* 0x0000005b0e0e7220 */ /* 0x000fe20000400000 */
[----:B------:R-:W-:-:S03]  /*2ec0*/  @P0 IMAD.MOV.U32 R21, RZ, RZ, R105 ;  /* 0x000000ffff150224 */ /* 0x000fc600078e0069 */
[----:B------:R-:W-:-:S05]  /*2ed0*/  FFMA R14, R65, R90, R14 ;  /* 0x0000005a410e7223 */ /* 0x000fca000000000e */
[----:B------:R-:W-:-:S05]  /*2ee0*/  F2FP.BF16.F32.PACK_AB R14, RZ, R14 ;  /* 0x0000000eff0e723e */ /* 0x000fca00000010ff */
[----:B------:R0:W-:Y:S01]  /*2ef0*/  @P0 STG.E.U16 desc[UR38][R20.64+0x22], R14 ;  /* 0x0000220e14000986 */ /* 0x0001e2000c101526 */
[----:B------:R-:W-:-:S13]  /*2f00*/  ISETP.GT.AND P0, PT, R3, 0x8, P2 ;  /* 0x000000080300780c */ /* 0x000fda0001704270 */
[----:B0-----:R-:W-:Y:S05]  /*2f10*/  @!P0 BRA `(.L_x_52) ;  /* 0x0000000000048947 */ /* 0x001fea0003800000 */
[----:B------:R0:W5:Y:S02]  /*2f20*/  LDG.E.LTC128B.U16 R116, desc[UR38][R56.64+0x20] ;  /* 0x0000202638747981 */ /* 0x000164000c1e1520 */
.L_x_52:
[----:B------:R-:W-:Y:S05]  /*2f30*/  BSYNC B1 ;  /* 0x0000000000017941 */ /* 0x000fea0003800000 */
.L_x_51:
[----:B-----5:R-:W-:Y:S01]  /*2f40*/  IMAD.U32 R14, R116, 0x10000, RZ ;  /* 0x00010000740e7824 */ /* 0x020fe200078e00ff */
[----:B------:R-:W-:Y:S03]  /*2f50*/  BSSY B1, `(.L_x_53) ;  /* 0x0000008000017945 */ /* 0x000fe60003800000 */
[----:B------:R-:W-:-:S04]  /*2f60*/  FMUL R21, R14, R91 ;  /* 0x0000005b0e157220 */ /* 0x000fc80000400000 */
[----:B------:R-:W-:-:S05]  /*2f70*/  FFMA R21, R66, R90, R21 ;  /* 0x0000005a42157223 */ /* 0x000fca0000000015 */
[----:B------:R-:W-:-:S05]  /*2f80*/  F2FP.BF16.F32.PACK_AB R21, RZ, R21 ;  /* 0x00000015ff15723e */ /* 0x000fca00000010ff */
[----:B------:R0:W-:Y:S01]  /*2f90*/  @P0 STG.E.U16 desc[UR38][R58.64+0x20], R21 ;  /* 0x000020153a000986 */ /* 0x0001e2000c101526 */
[----:B------:R-:W-:-:S13]  /*2fa0*/  ISETP.GT.AND P0, PT, R3, 0x8, P1 ;  /* 0x000000080300780c */ /* 0x000fda0000f04270 */
[----:B0-----:R-:W-:Y:S05]  /*2fb0*/  @!P0 BRA `(.L_x_54) ;  /* 0x0000000000048947 */ /* 0x001fea0003800000 */
[----:B------:R0:W5:Y:S02]  /*2fc0*/  LDG.E.LTC128B.U16 R116, desc[UR38][R56.64+0x22] ;  /* 0x0000222638747981 */ /* 0x000164000c1e1520 */
.L_x_54:
[----:B------:R-:W-:Y:S05]  /*2fd0*/  BSYNC B1 ;  /* 0x0000000000017941 */ /* 0x000fea0003800000 */
.L_x_53:
[----:B-----5:R-:W-:Y:S01]  /*2fe0*/  IMAD.U32 R14, R116, 0x10000, RZ ;  /* 0x00010000740e7824 */ /* 0x020fe200078e00ff */
[----:B------:R-:W-:Y:S01]  /*2ff0*/  ISETP.GT.AND P2, PT, R4, 0x18, PT ;  /* 0x000000180400780c */ /* 0x000fe20003f44270 */
[----:B------:R-:W-:Y:S02]  /*3000*/  BSSY B1, `(.L_x_55) ;  /* 0x0000009000017945 */ /* 0x000fe40003800000 */
[----:B------:R-:W-:Y:S01]  /*3010*/  FMUL R14, R14, R91 ;  /* 0x0000005b0e0e7220 */ /* 0x000fe20000400000 */
[----:B------:R-:W-:-:S03]  /*3020*/  P2R R102, PR, RZ, 0x4 ;  /* 0x00000004ff667803 */ /* 0x000fc60000000000 */
[----:B------:R-:W-:-:S05]  /*3030*/  FFMA R14, R67, R90, R14 ;  /* 0x0000005a430e7223 */ /* 0x000fca000000000e */
[----:B------:R-:W-:-:S05]  /*3040*/  F2FP.BF16.F32.PACK_AB R14, RZ, R14 ;  /* 0x0000000eff0e723e */ /* 0x000fca00000010ff */
[----:B------:R0:W-:Y:S01]  /*3050*/  @P0 STG.E.U16 desc[UR38][R58.64+0x22], R14 ;  /* 0x0000220e3a000986 */ /* 0x0001e2000c101526 */
[----:B------:R-:W-:-:S13]  /*3060*/  ISETP.GT.AND P0, PT, R3, RZ, P2 ;  /* 0x000000ff0300720c */ /* 0x000fda0001704270 */
[----:B0-----:R-:W-:Y:S05]  /*3070*/  @!P0 BRA `(.L_x_56) ;  /* 0x0000000000048947 */ /* 0x001fea0003800000 */
[----:B------:R0:W5:Y:S02]  /*3080*/  LDG.E.LTC128B.U16 R116, desc[UR38][R6.64+0x30] ;  /* 0x0000302606747981 */ /* 0x000164000c1e1520 */
.L_x_56:
[----:B------:R-:W-:Y:S05]  /*3090*/  BSYNC B1 ;  /* 0x0000000000017941 */ /* 0x000fea0003800000 */
.L_x_55:
[----:B-----5:R-:W-:Y:S01]  /*30a0*/  IMAD.U32 R14, R116, 0x10000, RZ ;  /* 0x00010000740e7824 */ /* 0x020fe200078e00ff */
[----:B------:R-:W-:Y:S01]  /*30b0*/  ISETP.GT.AND P1, PT, R4, 0x19, PT ;  /* 0x000000190400780c */ /* 0x000fe20003f24270 */
[----:B------:R-:W-:Y:S01]  /*30c0*/  @P0 IMAD.MOV.U32 R20, RZ, RZ, R104 ;  /* 0x000000ffff140224 */ /* 0x000fe200078e0068 */
[----:B------:R-:W-:Y:S01]  /*30d0*/  BSSY B1, `(.L_x_57) ;  /* 0x000000b000017945 */ /* 0x000fe20003800000 */
[----:B------:R-:W-:-:S04]  /*30e0*/  FMUL R21, R14, R91 ;  /* 0x0000005b0e157220 */ /* 0x000fc80000400000 */
[----:B------:R-:W-:Y:S01]  /*30f0*/  FFMA R21, R68, R90, R21 ;  /* 0x0000005a44157223 */ /* 0x000fe20000000015 */
[----:B------:R-:W-:-:S04]  /*3100*/  P2R R68, PR, RZ, 0x2 ;  /* 0x00000002ff447803 */ /* 0x000fc80000000000 */
[----:B------:R-:W-:-:S04]  /*3110*/  F2FP.BF16.F32.PACK_AB R21, RZ, R21 ;  /* 0x00000015ff15723e */ /* 0x000fc800000010ff */
[----:B------:R-:W-:Y:S01]  /*3120*/  PRMT R14, R21, 0x7610, R14 ;  /* 0x00007610150e7816 */ /* 0x000fe2000000000e */
[----:B------:R-:W-:-:S05]  /*3130*/  @P0 IMAD.MOV.U32 R21, RZ, RZ, R105 ;  /* 0x000000ffff150224 */ /* 0x000fca00078e0069 */
[----:B------:R0:W-:Y:S01]  /*3140*/  @P0 STG.E.U16 desc[UR38][R20.64+0x30], R14 ;  /* 0x0000300e14000986 */ /* 0x0001e2000c101526 */
[----:B------:R-:W-:-:S13]  /*3150*/  ISETP.GT.AND P0, PT, R3, RZ, P1 ;  /* 0x000000ff0300720c */ /* 0x000fda0000f04270 */
[----:B0-----:R-:W-:Y:S05]  /*3160*/  @!P0 BRA `(.L_x_58) ;  /* 0x0000000000048947 */ /* 0x001fea0003800000 */
[----:B------:R0:W5:Y:S02]  /*3170*/  LDG.E.LTC128B.U16 R116, desc[UR38][R6.64+0x32] ;  /* 0x0000322606747981 */ /* 0x000164000c1e1520 */
.L_x_58:
[----:B------:R-:W-:Y:S05]  /*3180*/  BSYNC B1 ;  /* 0x0000000000017941 */ /* 0x000fea0003800000 */
.L_x_57:
        /* <DEDUP_REMOVED lines=11> */
.L_x_60:
[----:B------:R-:W-:Y:S05]  /*3240*/  BSYNC B1 ;  /* 0x0000000000017941 */ /* 0x000fea0003800000 */
.L_x_59:
        /* <DEDUP_REMOVED lines=9> */
.L_x_62:
[----:B------:R-:W-:Y:S05]  /*32e0*/  BSYNC B1 ;  /* 0x0000000000017941 */ /* 0x000fea0003800000 */
.L_x_61:
        /* <DEDUP_REMOVED lines=11> */
.L_x_64:
[----:B------:R-:W-:Y:S05]  /*33a0*/  BSYNC B1 ;  /* 0x0000000000017941 */ /* 0x000fea0003800000 */
.L_x_63:
[----:B-----5:R-:W-:Y:S01]  /*33b0*/  IMAD.U32 R14, R116, 0x10000, RZ ;  /* 0x00010000740e7824 */ /* 0x020fe200078e00ff */
[----:B------:R-:W-:Y:S01]  /*33c0*/  ISETP.GT.AND P1, PT, R4, 0x21, PT ;  /* 0x000000210400780c */ /* 0x000fe20003f24270 */
[----:B------:R-:W-:Y:S01]  /*33d0*/  @P0 IMAD.MOV.U32 R20, RZ, RZ, R104 ;  /* 0x000000ffff140224 */ /* 0x000fe200078e0068 */
[----:B------:R-:W-:Y:S01]  /*33e0*/  BSSY B1, `(.L_x_65) ;  /* 0x000000b000017945 */ /* 0x000fe20003800000 */
[----:B------:R-:W-:Y:S01]  /*33f0*/  FMUL R21, R14, R91 ;  /* 0x0000005b0e157220 */ /* 0x000fe20000400000 */
[----:B------:R-:W-:-:S03]  /*3400*/  P2R R70, PR, RZ, 0x2 ;  /* 0x00000002ff467803 */ /* 0x000fc60000000000 */
[----:B------:R-:W-:-:S05]  /*3410*/  FFMA R21, R72, R90, R21 ;  /* 0x0000005a48157223 */ /* 0x000fca0000000015 */
[----:B------:R-:W-:-:S04]  /*3420*/  F2FP.BF16.F32.PACK_AB R21, RZ, R21 ;  /* 0x00000015ff15723e */ /* 0x000fc800000010ff */
[----:B------:R-:W-:Y:S01]  /*3430*/  PRMT R14, R21, 0x7610, R14 ;  /* 0x00007610150e7816 */ /* 0x000fe2000000000e */
[----:B------:R-:W-:-:S05]  /*3440*/  @P0 IMAD.MOV.U32 R21, RZ, RZ, R105 ;  /* 0x000000ffff150224 */ /* 0x000fca00078e0069 */
[----:B------:R0:W-:Y:S01]  /*3450*/  @P0 STG.E.U16 desc[UR38][R20.64+0x40], R14 ;  /* 0x0000400e14000986 */ /* 0x0001e2000c101526 */
[----:B------:R-:W-:-:S13]  /*3460*/  ISETP.GT.AND P0, PT, R3, RZ, P1 ;  /* 0x000000ff0300720c */ /* 0x000fda0000f04270 */
[----:B0-----:R-:W-:Y:S05]  /*3470*/  @!P0 BRA `(.L_x_66) ;  /* 0x0000000000048947 */ /* 0x001fea0003800000 */
[----:B------:R0:W5:Y:S02]  /*3480*/  LDG.E.LTC128B.U16 R116, desc[UR38][R6.64+0x42] ;  /* 0x0000422606747981 */ /* 0x000164000c1e1520 */
.L_x_66:
[----:B------:R-:W-:Y:S05]  /*3490*/  BSYNC B1 ;  /* 0x0000000000017941 */ /* 0x000fea0003800000 */
.L_x_65:
        /* <DEDUP_REMOVED lines=11> */
.L_x_68:
[----:B------:R-:W-:Y:S05]  /*3550*/  BSYNC B1 ;  /* 0x0000000000017941 */ /* 0x000fea0003800000 */
.L_x_67:
        /* <DEDUP_REMOVED lines=9> */
.L_x_70:
[----:B------:R-:W-:Y:S05]  /*35f0*/  BSYNC B1 ;  /* 0x0000000000017941 */ /* 0x000fea0003800000 */
.L_x_69:
        /* <DEDUP_REMOVED lines=11> */
.L_x_72:
[----:B------:R-:W-:Y:S05]  /*36b0*/  BSYNC B1 ;  /* 0x0000000000017941 */ /* 0x000fea0003800000 */
.L_x_71:
[----:B-----5:R-:W-:Y:S01]  /*36c0*/  IMAD.U32 R14, R116, 0x10000, RZ ;  /* 0x00010000740e7824 */ /* 0x020fe200078e00ff */
[----:B------:R-:W-:Y:S01]  /*36d0*/  ISETP.GT.AND P5, PT, R4, 0x29, PT ;  /* 0x000000290400780c */ /* 0x000fe20003fa4270 */
[----:B------:R-:W-:Y:S01]  /*36e0*/  @P0 IMAD.MOV.U32 R20, RZ, RZ, R104 ;  /* 0x000000ffff140224 */ /* 0x000fe200078e0068 */
[----:B------:R-:W-:Y:S01]  /*36f0*/  BSSY B1, `(.L_x_73) ;  /* 0x000000b000017945 */ /* 0x000fe20003800000 */
[----:B------:R-:W-:-:S04]  /*3700*/  FMUL R21, R14, R91 ;  /* 0x0000005b0e157220 */ /* 0x000fc80000400000 */
[----:B------:R-:W-:-:S05]  /*3710*/  FFMA R21, R76, R90, R21 ;  /* 0x0000005a4c157223 */ /* 0x000fca0000000015 */
[----:B------:R-:W-:-:S04]  /*3720*/  F2FP.BF16.F32.PACK_AB R21, RZ, R21 ;  /* 0x00000015ff15723e */ /* 0x000fc800000010ff */
[----:B------:R-:W-:Y:S01]  /*3730*/  PRMT R14, R21, 0x7610, R14 ;  /* 0x00007610150e7816 */ /* 0x000fe2000000000e */
[----:B------:R-:W-:-:S05]  /*3740*/  @P0 IMAD.MOV.U32 R21, RZ, RZ, R105 ;  /* 0x000000ffff150224 */ /* 0x000fca00078e0069 */
[----:B------:R1:W-:Y:S01]  /*3750*/  @P0 STG.E.U16 desc[UR38][R20.64+0x50], R14 ;  /* 0x0000500e14000986 */ /* 0x0003e2000c101526 */
[----:B------:R-:W-:Y:S02]  /*3760*/  ISETP.GT.AND P0, PT, R3, RZ, P5 ;  /* 0x000000ff0300720c */ /* 0x000fe40002f04270 */
[----:B-1----:R-:W-:-:S11]  /*3770*/  P2R R14, PR, RZ, 0x20 ;  /* 0x00000020ff0e7803 */ /* 0x002fd60000000000 */
[----:B------:R-:W-:Y:S05]  /*3780*/  @!P0 BRA `(.L_x_74) ;  /* 0x0000000000048947 */ /* 0x000fea0003800000 */
[----:B------:R1:W5:Y:S02]  /*3790*/  LDG.E.LTC128B.U16 R116, desc[UR38][R6.64+0x52] ;  /* 0x0000522606747981 */ /* 0x000364000c1e1520 */
.L_x_74:
[----:B------:R-:W-:Y:S05]  /*37a0*/  BSYNC B1 ;  /* 0x0000000000017941 */ /* 0x000fea0003800000 */
.L_x_73:
        /* <DEDUP_REMOVED lines=11> */
.L_x_76:
[----:B------:R-:W-:Y:S05]  /*3860*/  BSYNC B1 ;  /* 0x0000000000017941 */ /* 0x000fea0003800000 */
.L_x_75:
        /* <DEDUP_REMOVED lines=9> */
.L_x_78:
[----:B------:R-:W-:Y:S05]  /*3900*/  BSYNC B1 ;  /* 0x0000000000017941 */ /* 0x000fea0003800000 */
.L_x_77:
[----:B-----5:R-:W-:Y:S01]  /*3910*/  IMAD.U32 R14, R116, 0x10000, RZ ;  /* 0x00010000740e7824 */ /* 0x020fe200078e00ff */
[----:B------:R-:W-:Y:S01]  /*3920*/  ISETP.GT.AND P3, PT, R4, 0x30, PT ;  /* 0x000000300400780c */ /* 0x000fe20003f64270 */
[----:B------:R-:W-:Y:S02]  /*3930*/  BSSY B1, `(.L_x_79) ;  /* 0x0000008000017945 */ /* 0x000fe40003800000 */
[----:B------:R-:W-:-:S04]  /*3940*/  FMUL R14, R14, R91 ;  /* 0x0000005b0e0e7220 */ /* 0x000fc80000400000 */
[----:B------:R-:W-:-:S05]  /*3950*/  FFMA R14, R79, R90, R14 ;  /* 0x0000005a4f0e7223 */ /* 0x000fca000000000e */
[----:B------:R-:W-:-:S05]  /*3960*/  F2FP.BF16.F32.PACK_AB R14, RZ, R14 ;  /* 0x0000000eff0e723e */ /* 0x000fca00000010ff */
[----:B------:R0:W-:Y:S01]  /*3970*/  @P0 STG.E.U16 desc[UR38][R58.64+0x52], R14 ;  /* 0x0000520e3a000986 */ /* 0x0001e2000c101526 */
[----:B------:R-:W-:-:S13]  /*3980*/  ISETP.GT.AND P0, PT, R3, RZ, P3 ;  /* 0x000000ff0300720c */ /* 0x000fda0001f04270 */
[----:B0-----:R-:W-:Y:S05]  /*3990*/  @!P0 BRA `(.L_x_80) ;  /* 0x0000000000048947 */ /* 0x001fea0003800000 */
[----:B------:R0:W5:Y:S02]  /*39a0*/  LDG.E.LTC128B.U16 R116, desc[UR38][R6.64+0x60] ;  /* 0x0000602606747981 */ /* 0x000164000c1e1520 */
.L_x_80:
[----:B------:R-:W-:Y:S05]  /*39b0*/  BSYNC B1 ;  /* 0x0000000000017941 */ /* 0x000fea0003800000 */
.L_x_79:
        /* <DEDUP_REMOVED lines=13> */
.L_x_82:
[----:B------:R-:W-:Y:S05]  /*3a90*/  BSYNC B1 ;  /* 0x0000000000017941 */ /* 0x000fea0003800000 */
.L_x_81:
        /* <DEDUP_REMOVED lines=11> */
.L_x_84:
[----:B------:R-:W-:Y:S05]  /*3b50*/  BSYNC B1 ;  /* 0x0000000000017941 */ /* 0x000fea0003800000 */
.L_x_83:
        /* <DEDUP_REMOVED lines=9> */
.L_x_86:
[----:B------:R-:W-:Y:S05]  /*3bf0*/  BSYNC B1 ;  /* 0x0000000000017941 */ /* 0x000fea0003800000 */
.L_x_85:
        /* <DEDUP_REMOVED lines=10> */
.L_x_88:
[----:B------:R-:W-:Y:S05]  /*3ca0*/  BSYNC B1 ;  /* 0x0000000000017941 */ /* 0x000fea0003800000 */
.L_x_87:
        /* <DEDUP_REMOVED lines=8> */
[----:B------:R-:W-:-:S05]  /*3d30*/  IADD3 R20, P0, R15, R110, RZ ;  /* 0x0000006e0f147210 */ /* 0x000fca0007f1e0ff */
[----:B-1----:R-:W-:Y:S01]  /*3d40*/  IMAD.X R21, R5, 0x1, R111, P0 ;  /* 0x0000000105157824 */ /* 0x002fe200000e066f */
[----:B------:R-:W-:-:S05]  /*3d50*/  IADD3 R64, P0, R15, R110, RZ ;  /* 0x0000006e0f407210 */ /* 0x000fca0007f1e0ff */
[----:B------:R-:W-:Y:S01]  /*3d60*/  IMAD.X R65, R5, 0x1, R111, P0 ;  /* 0x0000000105417824 */ /* 0x000fe200000e066f */
[----:B------:R-:W-:-:S05]  /*3d70*/  IADD3 R14, P0, R15, R104, RZ ;  /* 0x000000680f0e7210 */ /* 0x000fca0007f1e0ff */
[----:B------:R-:W-:Y:S01]  /*3d80*/  IMAD.X R15, R5, 0x1, R105, P0 ;  /* 0x00000001050f7824 */ /* 0x000fe200000e0669 */
[----:B------:R-:W-:-:S04]  /*3d90*/  ISETP.GT.AND P0, PT, R4, 0x39, PT ;  /* 0x000000390400780c */ /* 0x000fc80003f04270 */
[----:B------:R-:W-:-:S13]  /*3da0*/  ISETP.GT.AND P4, PT, R3, RZ, P0 ;  /* 0x000000ff0300720c */ /* 0x000fda0000784270 */
[----:B------:R-:W-:Y:S05]  /*3db0*/  @!P4 BRA `(.L_x_90) ;  /* 0x000000000004c947 */ /* 0x000fea0003800000 */
[----:B------:R1:W5:Y:S02]  /*3dc0*/  LDG.E.LTC128B.U16 R116, desc[UR38][R6.64+0x72] ;  /* 0x0000722606747981 */ /* 0x000364000c1e1520 */
.L_x_90:
[----:B------:R-:W-:Y:S05]  /*3dd0*/  BSYNC B1 ;  /* 0x0000000000017941 */ /* 0x000fea0003800000 */
.L_x_89:
        /* <DEDUP_REMOVED lines=9> */
.L_x_92:
[----:B------:R-:W-:Y:S05]  /*3e70*/  BSYNC B1 ;  /* 0x0000000000017941 */ /* 0x000fea0003800000 */
.L_x_91:
        /* <DEDUP_REMOVED lines=9> */
.L_x_94:
[----:B------:R-:W-:Y:S05]  /*3f10*/  BSYNC B1 ;  /* 0x0000000000017941 */ /* 0x000fea0003800000 */
.L_x_93:
[----:B-----5:R-:W-:-:S04]  /*3f20*/  IMAD.U32 R4, R116, 0x10000, RZ ;  /* 0x0001000074047824 */ /* 0x020fc800078e00ff */
[----:B------:R-:W-:-:S04]  /*3f30*/  FMUL R4, R4, R91 ;  /* 0x0000005b04047220 */ /* 0x000fc80000400000 */
[----:B------:R-:W-:-:S05]  /*3f40*/  FFMA R4, R87, R90, R4 ;  /* 0x0000005a57047223 */ /* 0x000fca0000000004 */
[----:B------:R-:W-:-:S04]  /*3f50*/  F2FP.BF16.F32.PACK_AB R4, RZ, R4 ;  /* 0x00000004ff04723e */ /* 0x000fc800000010ff */
[----:B-1-34-:R-:W-:-:S05]  /*3f60*/  PRMT R6, R4, 0x7610, R6 ;  /* 0x0000761004067816 */ /* 0x01afca0000000006 */
[----:B------:R1:W-:Y:S01]  /*3f70*/  @P4 STG.E.U16 desc[UR38][R58.64+0x72], R6 ;  /* 0x000072063a004986 */ /* 0x0003e2000c101526 */
[----:B------:R-:W-:-:S13]  /*3f80*/  ISETP.GT.AND P4, PT, R3, 0x80, P6 ;  /* 0x000000800300780c */ /* 0x000fda0003784270 */
[----:B------:R-:W3:Y:S01]  /*3f90*/  @P4 LDG.E.LTC128B.U16 R116, desc[UR38][R62.64] ;  /* 0x000000263e744981 */ /* 0x000ee2000c1e1520 */
[----:B------:R-:W-:Y:S01]  /*3fa0*/  BSSY B1, `(.L_x_95) ;  /* 0x000000a000017945 */ /* 0x000fe20003800000 */
[----:B---3--:R-:W-:-:S04]  /*3fb0*/  IMAD.U32 R4, R116, 0x10000, RZ ;  /* 0x0001000074047824 */ /* 0x008fc800078e00ff */
[----:B------:R-:W-:-:S04]  /*3fc0*/  FMUL R5, R4, R91 ;  /* 0x0000005b04057220 */ /* 0x000fc80000400000 */
[----:B------:R-:W-:-:S05]  /*3fd0*/  FFMA R5, R24, R90, R5 ;  /* 0x0000005a18057223 */ /* 0x000fca0000000005 */
[----:B------:R-:W-:-:S05]  /*3fe0*/  F2FP.BF16.F32.PACK_AB R5, RZ, R5 ;  /* 0x00000005ff05723e */ /* 0x000fca00000010ff */
[----:B------:R1:W-:Y:S01]  /*3ff0*/  @P4 STG.E.U16 desc[UR38][R14.64], R5 ;  /* 0x000000050e004986 */ /* 0x0003e2000c101526 */
[----:B------:R-:W-:-:S04]  /*4000*/  ISETP.NE.AND P4, PT, R118, RZ, PT ;  /* 0x000000ff7600720c */ /* 0x000fc80003f85270 */
[----:B------:R-:W-:-:S13]  /*4010*/  ISETP.GT.AND P4, PT, R3, 0x80, P4 ;  /* 0x000000800300780c */ /* 0x000fda0002784270 */
[----:B-1----:R-:W-:Y:S05]  /*4020*/  @!P4 BRA `(.L_x_96) ;  /* 0x000000000004c947 */ /* 0x002fea0003800000 */
[----:B------:R1:W5:Y:S02]  /*4030*/  LDG.E.LTC128B.U16 R116, desc[UR38][R60.64+0x2] ;  /* 0x000002263c747981 */ /* 0x000364000c1e1520 */
.L_x_96:
[----:B------:R-:W-:Y:S05]  /*4040*/  BSYNC B1 ;  /* 0x0000000000017941 */ /* 0x000fea0003800000 */
.L_x_95:
[----:B-----5:R-:W-:Y:S01]  /*4050*/  IMAD.U32 R4, R116, 0x10000, RZ ;  /* 0x0001000074047824 */ /* 0x020fe200078e00ff */
[----:B------:R-:W-:Y:S01]  /*4060*/  ISETP.GT.AND P6, PT, R3, 0x88, P6 ;  /* 0x000000880300780c */ /* 0x000fe200037c4270 */
        /* <DEDUP_REMOVED lines=8> */
[----:B------:R-:W-:Y:S05]  /*40f0*/  @!P6 BRA `(.L_x_98) ;  /* 0x000000000004e947 */ /* 0x000fea0003800000 */
[----:B------:R4:W5:Y:S02]  /*4100*/  LDG.E.LTC128B.U16 R116, desc[UR38][R8.64] ;  /* 0x0000002608747981 */ /* 0x000964000c1e1520 */
.L_x_98:
[----:B------:R-:W-:Y:S05]  /*4110*/  BSYNC B1 ;  /* 0x0000000000017941 */ /* 0x000fea0003800000 */
.L_x_97:
[----:B---3-5:R-:W-:Y:S01]  /*4120*/  IMAD.U32 R4, R116, 0x10000, RZ ;  /* 0x0001000074047824 */ /* 0x028fe200078e00ff */
[----:B------:R-:W-:Y:S01]  /*4130*/  ISETP.NE.AND P4, PT, R118, RZ, PT ;  /* 0x000000ff7600720c */ /* 0x000fe20003f85270 */
[----:B------:R-:W-:Y:S02]  /*4140*/  BSSY B1, `(.L_x_99) ;  /* 0x0000008000017945 */ /* 0x000fe40003800000 */
[----:B------:R-:W-:Y:S01]  /*4150*/  FMUL R5, R4, R91 ;  /* 0x0000005b04057220 */ /* 0x000fe20000400000 */
[----:B------:R-:W-:-:S03]  /*4160*/  ISETP.GT.AND P4, PT, R3, 0x88, P4 ;  /* 0x000000880300780c */ /* 0x000fc60002784270 */
[----:B------:R-:W-:-:S05]  /*4170*/  FFMA R5, R26, R90, R5 ;  /* 0x0000005a1a057223 */ /* 0x000fca0000000005 */
[----:B------:R-:W-:-:S05]  /*4180*/  F2FP.BF16.F32.PACK_AB R5, RZ, R5 ;  /* 0x00000005ff05723e */ /* 0x000fca00000010ff */
[----:B------:R3:W-:Y:S01]  /*4190*/  @P6 STG.E.U16 desc[UR38][R20.64], R5 ;  /* 0x0000000514006986 */ /* 0x0007e2000c101526 */
[----:B------:R-:W-:Y:S05]  /*41a0*/  @!P4 BRA `(.L_x_100) ;  /* 0x000000000004c947 */ /* 0x000fea0003800000 */
[----:B------:R0:W5:Y:S02]  /*41b0*/  LDG.E.LTC128B.U16 R116, desc[UR38][R12.64+0x2] ;  /* 0x000002260c747981 */ /* 0x000164000c1e1520 */
.L_x_100:
[----:B------:R-:W-:Y:S05]  /*41c0*/  BSYNC B1 ;  /* 0x0000000000017941 */ /* 0x000fea0003800000 */
.L_x_99:
[----:B-----5:R-:W-:Y:S01]  /*41d0*/  IMAD.U32 R4, R116, 0x10000, RZ ;  /* 0x0001000074047824 */ /* 0x020fe200078e00ff */
[----:B------:R-:W-:Y:S01]  /*41e0*/  ISETP.NE.AND P6, PT, R117, RZ, PT ;  /* 0x000000ff7500720c */ /* 0x000fe20003fc5270 */
[----:B------:R-:W-:Y:S02]  /*41f0*/  BSSY B1, `(.L_x_101) ;  /* 0x0000008000017945 */ /* 0x000fe40003800000 */
[----:B------:R-:W-:-:S04]  /*4200*/  FMUL R4, R4, R91 ;  /* 0x0000005b04047220 */ /* 0x000fc80000400000 */
[----:B------:R-:W-:-:S05]  /*4210*/  FFMA R4, R27, R90, R4 ;  /* 0x0000005a1b047223 */ /* 0x000fca0000000004 */
[----:B------:R-:W-:-:S05]  /*4220*/  F2FP.BF16.F32.PACK_AB R4, RZ, R4 ;  /* 0x00000004ff04723e */ /* 0x000fca00000010ff */
[----:B------:R0:W-:Y:S01]  /*4230*/  @P4 STG.E.U16 desc[UR38][R64.64+0x2], R4 ;  /* 0x0000020440004986 */ /* 0x0001e2000c101526 */
[----:B------:R-:W-:-:S13]  /*4240*/  ISETP.GT.AND P4, PT, R3, 0x80, P6 ;  /* 0x000000800300780c */ /* 0x000fda0003784270 */
[----:B0-----:R-:W-:Y:S05]  /*4250*/  @!P4 BRA `(.L_x_102) ;  /* 0x000000000004c947 */ /* 0x001fea0003800000 */
[----:B------:R0:W5:Y:S02]  /*4260*/  LDG.E.LTC128B.U16 R116, desc[UR38][R60.64+0x10] ;  /* 0x000010263c747981 */ /* 0x000164000c1e1520 */
.L_x_102:
[----:B------:R-:W-:Y:S05]  /*4270*/  BSYNC B1 ;  /* 0x0000000000017941 */ /* 0x000fea0003800000 */
.L_x_101:
[----:B-----5:R-:W-:Y:S01]  /*4280*/  IMAD.U32 R4, R116, 0x10000, RZ ;  /* 0x0001000074047824 */ /* 0x020fe200078e00ff */
[----:B------:R-:W-:Y:S01]  /*4290*/  ISETP.NE.AND P6, PT, R119, RZ, PT ;  /* 0x000000ff7700720c */ /* 0x000fe20003fc5270 */
[----:B------:R-:W-:Y:S02]  /*42a0*/  BSSY B1, `(.L_x_103) ;  /* 0x000000b000017945 */ /* 0x000fe40003800000 */
[----:B---3--:R-:W-:Y:S01]  /*42b0*/  FMUL R5, R4, R91 ;  /* 0x0000005b04057220 */ /* 0x008fe20000400000 */
[----:B------:R-:W-:-:S03]  /*42c0*/  @P4 IMAD.MOV.U32 R4, RZ, RZ, R14 ;  /* 0x000000ffff044224 */ /* 0x000fc600078e000e */
[----:B------:R-:W-:-:S05]  /*42d0*/  FFMA R5, R28, R90, R5 ;  /* 0x0000005a1c057223 */ /* 0x000fca0000000005 */
[----:B------:R-:W-:-:S04]  /*42e0*/  F2FP.BF16.F32.PACK_AB R5, RZ, R5 ;  /* 0x00000005ff05723e */ /* 0x000fc800000010ff */
[----:B------:R-:W-:Y:S01]  /*42f0*/  PRMT R6, R5, 0x7610, R6 ;  /* 0x0000761005067816 */ /* 0x000fe20000000006 */
[----:B------:R-:W-:-:S05]  /*4300*/  @P4 IMAD.MOV.U32 R5, RZ, RZ, R15 ;  /* 0x000000ffff054224 */ /* 0x000fca00078e000f */
[----:B------:R3:W-:Y:S01]  /*4310*/  @P4 STG.E.U16 desc[UR38][R4.64+0x10], R6 ;  /* 0x0000100604004986 */ /* 0x0007e2000c101526 */
[----:B------:R-:W-:-:S13]  /*4320*/  ISETP.GT.AND P4, PT, R3, 0x80, P6 ;  /* 0x000000800300780c */ /* 0x000fda0003784270 */
[----:B---3--:R-:W-:Y:S05]  /*4330*/  @!P4 BRA `(.L_x_104) ;  /* 0x000000000004c947 */ /* 0x008fea0003800000 */
[----:B------:R3:W5:Y:S02]  /*4340*/  LDG.E.LTC128B.U16 R116, desc[UR38][R60.64+0x12] ;  /* 0x000012263c747981 */ /* 0x000764000c1e1520 */
.L_x_104:
[----:B------:R-:W-:Y:S05]  /*4350*/  BSYNC B1 ;  /* 0x0000000000017941 */ /* 0x000fea0003800000 */
.L_x_103:
[----:B-----5:R-:W-:Y:S01]  /*4360*/  IMAD.U32 R4, R116, 0x10000, RZ ;  /* 0x0001000074047824 */ /* 0x020fe200078e00ff */
[----:B------:R-:W-:Y:S01]  /*4370*/  BSSY B1, `(.L_x_105) ;  /* 0x000000c000017945 */ /* 0x000fe20003800000 */
[----:B------:R-:W-:Y:S02]  /*4380*/  @P4 IMAD.MOV.U32 R5, RZ, RZ, R15 ;  /* 0x000000ffff054224 */ /* 0x000fe400078e000f */
[----:B------:R-:W-:-:S04]  /*4390*/  FMUL R4, R4, R91 ;  /* 0x0000005b04047220 */ /* 0x000fc80000400000 */
[----:B------:R-:W-:-:S05]  /*43a0*/  FFMA R4, R29, R90, R4 ;  /* 0x0000005a1d047223 */ /* 0x000fca0000000004 */
[----:B------:R-:W-:-:S04]  /*43b0*/  F2FP.BF16.F32.PACK_AB R4, RZ, R4 ;  /* 0x00000004ff04723e */ /* 0x000fc800000010ff */
[----:B------:R-:W-:Y:S01]  /*43c0*/  PRMT R6, R4, 0x7610, R6 ;  /* 0x0000761004067816 */ /* 0x000fe20000000006 */
[----:B------:R-:W-:-:S05]  /*43d0*/  @P4 IMAD.MOV.U32 R4, RZ, RZ, R14 ;  /* 0x000000ffff044224 */ /* 0x000fca00078e000e */
[----:B------:R0:W-:Y:S01]  /*43e0*/  @P4 STG.E.U16 desc[UR38][R4.64+0x12], R6 ;  /* 0x0000120604004986 */ /* 0x0001e2000c101526 */
[----:B------:R-:W-:-:S04]  /*43f0*/  ISETP.NE.AND P4, PT, R117, RZ, PT ;  /* 0x000000ff7500720c */ /* 0x000fc80003f85270 */
[----:B------:R-:W-:-:S13]  /*4400*/  ISETP.GT.AND P4, PT, R3, 0x88, P4 ;  /* 0x000000880300780c */ /* 0x000fda0002784270 */
[----:B0-----:R-:W-:Y:S05]  /*4410*/  @!P4 BRA `(.L_x_106) ;  /* 0x000000000004c947 */ /* 0x001fea0003800000 */
[----:B------:R0:W5:Y:S02]  /*4420*/  LDG.E.LTC128B.U16 R116, desc[UR38][R12.64+0x10] ;  /* 0x000010260c747981 */ /* 0x000164000c1e1520 */
.L_x_106:
[----:B------:R-:W-:Y:S05]  /*4430*/  BSYNC B1 ;  /* 0x0000000000017941 */ /* 0x000fea0003800000 */
.L_x_105:
        /* <DEDUP_REMOVED lines=9> */
.L_x_108:
[----:B------:R-:W-:Y:S05]  /*44d0*/  BSYNC B1 ;  /* 0x0000000000017941 */ /* 0x000fea0003800000 */
.L_x_107:
[----:B-----5:R-:W-:Y:S01]  /*44e0*/  IMAD.U32 R4, R116, 0x10000, RZ ;  /* 0x0001000074047824 */ /* 0x020fe200078e00ff */
[----:B------:R-:W-:Y:S01]  /*44f0*/  ISETP.NE.AND P6, PT, R120, RZ, PT ;  /* 0x000000ff7800720c */ /* 0x000fe20003fc5270 */
        /* <DEDUP_REMOVED lines=8> */
[----:B------:R-:W-:-:S13]  /*4580*/  ISETP.GT.AND P4, PT, R3, 0x80, P6 ;  /* 0x000000800300780c */ /* 0x000fda0003784270 */
[----:B0-----:R-:W-:Y:S05]  /*4590*/  @!P4 BRA `(.L_x_110) ;  /* 0x000000000004c947 */ /* 0x001fea0003800000 */
[----:B------:R0:W5:Y:S02]  /*45a0*/  LDG.E.LTC128B.U16 R116, desc[UR38][R60.64+0x20] ;  /* 0x000020263c747981 */ /* 0x000164000c1e1520 */
.L_x_110:
[----:B------:R-:W-:Y:S05]  /*45b0*/  BSYNC B1 ;  /* 0x0000000000017941 */ /* 0x000fea0003800000 */
.L_x_109:
[----:B-----5:R-:W-:Y:S01]  /*45c0*/  IMAD.U32 R4, R116, 0x10000, RZ ;  /* 0x0001000074047824 */ /* 0x020fe200078e00ff */
[----:B------:R-:W-:Y:S01]  /*45d0*/  ISETP.NE.AND P6, PT, R23, RZ, PT ;  /* 0x000000ff1700720c */ /* 0x000fe20003fc5270 */
[----:B------:R-:W-:Y:S02]  /*45e0*/  BSSY B1, `(.L_x_111) ;  /* 0x000000b000017945 */ /* 0x000fe40003800000 */
[----:B------:R-:W-:Y:S01]  /*45f0*/  FMUL R5, R4, R91 ;  /* 0x0000005b04057220 */ /* 0x000fe20000400000 */
[----:B------:R-:W-:-:S03]  /*4600*/  @P4 IMAD.MOV.U32 R4, RZ, RZ, R14 ;  /* 0x000000ffff044224 */ /* 0x000fc600078e000e */
        /* <DEDUP_REMOVED lines=8> */
.L_x_112:
[----:B------:R-:W-:Y:S05]  /*4690*/  BSYNC B1 ;  /* 0x0000000000017941 */ /* 0x000fea0003800000 */
.L_x_111:
        /* <DEDUP_REMOVED lines=13> */
.L_x_114:
[----:B------:R-:W-:Y:S05]  /*4770*/  BSYNC B1 ;  /* 0x0000000000017941 */ /* 0x000fea0003800000 */
.L_x_113:
[----:B-----5:R-:W-:Y:S01]  /*4780*/  IMAD.U32 R4, R116, 0x10000, RZ ;  /* 0x0001000074047824 */ /* 0x020fe200078e00ff */
[----:B------:R-:W-:Y:S03]  /*4790*/  BSSY B1, `(.L_x_115) ;  /* 0x000000b000017945 */ /* 0x000fe60003800000 */
        /* <DEDUP_REMOVED lines=10> */
.L_x_116:
[----:B------:R-:W-:Y:S05]  /*4840*/  BSYNC B1 ;  /* 0x0000000000017941 */ /* 0x000fea0003800000 */
.L_x_115:
        /* <DEDUP_REMOVED lines=13> */
.L_x_118:
[----:B------:R-:W-:Y:S05]  /*4920*/  BSYNC B1 ;  /* 0x0000000000017941 */ /* 0x000fea0003800000 */
.L_x_117:
        /* <DEDUP_REMOVED lines=13> */
.L_x_120:
[----:B------:R-:W-:Y:S05]  /*4a00*/  BSYNC B1 ;  /* 0x0000000000017941 */ /* 0x000fea0003800000 */
.L_x_119:
        /* <DEDUP_REMOVED lines=13> */
.L_x_122:
[----:B------:R-:W-:Y:S05]  /*4ae0*/  BSYNC B1 ;  /* 0x0000000000017941 */ /* 0x000fea0003800000 */
.L_x_121:
        /* <DEDUP_REMOVED lines=12> */
.L_x_124:
[----:B------:R-:W-:Y:S05]  /*4bb0*/  BSYNC B1 ;  /* 0x0000000000017941 */ /* 0x000fea0003800000 */
.L_x_123:
        /* <DEDUP_REMOVED lines=13> */
.L_x_126:
[----:B------:R-:W-:Y:S05]  /*4c90*/  BSYNC B1 ;  /* 0x0000000000017941 */ /* 0x000fea0003800000 */
.L_x_125:
        /* <DEDUP_REMOVED lines=13> */
.L_x_128:
[----:B------:R-:W-:Y:S05]  /*4d70*/  BSYNC B1 ;  /* 0x0000000000017941 */ /* 0x000fea0003800000 */
.L_x_127:
        /* <DEDUP_REMOVED lines=13> */
.L_x_130:
[----:B------:R-:W-:Y:S05]  /*4e50*/  BSYNC B1 ;  /* 0x0000000000017941 */ /* 0x000fea0003800000 */
.L_x_129:
        /* <DEDUP_REMOVED lines=12> */
.L_x_132:
[----:B------:R-:W-:Y:S05]  /*4f20*/  BSYNC B1 ;  /* 0x0000000000017941 */ /* 0x000fea0003800000 */
.L_x_131:
        /* <DEDUP_REMOVED lines=13> */
.L_x_134:
[----:B------:R-:W-:Y:S05]  /*5000*/  BSYNC B1 ;  /* 0x0000000000017941 */ /* 0x000fea0003800000 */
.L_x_133:
        /* <DEDUP_REMOVED lines=12> */
.L_x_136:
[----:B------:R-:W-:Y:S05]  /*50d0*/  BSYNC B1 ;  /* 0x0000000000017941 */ /* 0x000fea0003800000 */
.L_x_135:
        /* <DEDUP_REMOVED lines=12> */
.L_x_138:
[----:B------:R-:W-:Y:S05]  /*51a0*/  BSYNC B1 ;  /* 0x0000000000017941 */ /* 0x000fea0003800000 */
.L_x_137:
[----:B-----5:R-:W-:Y:S01]  /*51b0*/  IMAD.U32 R4, R116, 0x10000, RZ ;  /* 0x0001000074047824 */ /* 0x020fe200078e00ff */
[----:B------:R-:W-:Y:S01]  /*51c0*/  ISETP.GT.AND P5, PT, R3, 0x88, P5 ;  /* 0x000000880300780c */ /* 0x000fe20002fa4270 */
        /* <DEDUP_REMOVED lines=8> */
[----:B------:R-:W-:Y:S05]  /*5250*/  @!P5 BRA `(.L_x_140) ;  /* 0x000000000004d947 */ /* 0x000fea0003800000 */
[----:B------:R0:W5:Y:S02]  /*5260*/  LDG.E.LTC128B.U16 R116, desc[UR38][R12.64+0x52] ;  /* 0x000052260c747981 */ /* 0x000164000c1e1520 */
.L_x_140:
[----:B------:R-:W-:Y:S05]  /*5270*/  BSYNC B1 ;  /* 0x0000000000017941 */ /* 0x000fea0003800000 */
.L_x_139:
[----:B0----5:R-:W-:Y:S01]  /*5280*/  IMAD.U32 R4, R116, 0x10000, RZ ;  /* 0x0001000074047824 */ /* 0x021fe200078e00ff */
        /* <DEDUP_REMOVED lines=11> */
.L_x_142:
[----:B------:R-:W-:Y:S05]  /*5340*/  BSYNC B1 ;  /* 0x0000000000017941 */ /* 0x000fea0003800000 */
.L_x_141:
[----:B0----5:R-:W-:Y:S01]  /*5350*/  IMAD.U32 R4, R116, 0x10000, RZ ;  /* 0x0001000074047824 */ /* 0x021fe200078e00ff */
        /* <DEDUP_REMOVED lines=11> */
.L_x_144:
[----:B------:R-:W-:Y:S05]  /*5410*/  BSYNC B1 ;  /* 0x0000000000017941 */ /* 0x000fea0003800000 */
.L_x_143:
        /* <DEDUP_REMOVED lines=12> */
.L_x_146:
[----:B------:R-:W-:Y:S05]  /*54e0*/  BSYNC B1 ;  /* 0x0000000000017941 */ /* 0x000fea0003800000 */
.L_x_145:
        /* <DEDUP_REMOVED lines=12> */
.L_x_148:
[----:B------:R-:W-:Y:S05]  /*55b0*/  BSYNC B1 ;  /* 0x0000000000017941 */ /* 0x000fea0003800000 */
.L_x_147:
        /* <DEDUP_REMOVED lines=12> */
.L_x_150:
[----:B------:R-:W-:Y:S05]  /*5680*/  BSYNC B1 ;  /* 0x0000000000017941 */ /* 0x000fea0003800000 */
.L_x_149:
        /* <DEDUP_REMOVED lines=12> */
.L_x_152:
[----:B------:R-:W-:Y:S05]  /*5750*/  BSYNC B1 ;  /* 0x0000000000017941 */ /* 0x000fea0003800000 */
.L_x_151:
        /* <DEDUP_REMOVED lines=9> */
.L_x_154:
[----:B------:R-:W-:Y:S05]  /*57f0*/  BSYNC B1 ;  /* 0x0000000000017941 */ /* 0x000fea0003800000 */
.L_x_153:
        /* <DEDUP_REMOVED lines=12> */
.L_x_156:
[----:B------:R-:W-:Y:S05]  /*58c0*/  BSYNC B1 ;  /* 0x0000000000017941 */ /* 0x000fea0003800000 */
.L_x_155:
[----:B------:R-:W-:Y:S05]  /*58d0*/  @!P0 BRA `(.L_x_157) ;  /* 0x0000001400848947 */ /* 0x000fea0003800000 */
[----:B-----5:R-:W-:-:S04]  /*58e0*/  IMAD.U32 R116, R116, 0x10000, RZ ;  /* 0x0001000074747824 */ /* 0x020fc800078e00ff */
[----:B------:R-:W-:-:S04]  /*58f0*/  FMUL R116, R116, R91 ;  /* 0x0000005b74747220 */ /* 0x000fc80000400000 */
[----:B------:R-:W-:-:S05]  /*5900*/  FFMA R116, R55, R90, R116 ;  /* 0x0000005a37747223 */ /* 0x000fca0000000074 */
[----:B------:R-:W-:-:S05]  /*5910*/  F2FP.BF16.F32.PACK_AB R116, RZ, R116 ;  /* 0x00000074ff74723e */ /* 0x000fca00000010ff */
[----:B------:R0:W-:Y:S01]  /*5920*/  STG.E.U16 desc[UR38][R10.64+0x72], R116 ;  /* 0x000072740a007986 */ /* 0x0001e2000c101526 */
[----:B------:R-:W-:Y:S05]  /*5930*/  BRA `(.L_x_157) ;  /* 0x00000014006c7947 */ /* 0x000fea0003800000 */
.L_x_34:
[----:B------:R-:W-:Y:S01]  /*5940*/  ULDC.64 UR4, c[0x0][0x5c0] ;  /* 0x0001700000047ab9 */ /* 0x000fe20000000a00 */
[-C--:B------:R-:W-:Y:S01]  /*5950*/  FMUL R56, R56, R90.reuse ;  /* 0x0000005a38387220 */ /* 0x080fe20000400000 */
[----:B------:R-:W-:Y:S01]  /*5960*/  LEA R10, P1, R112, UR4, 0x1 ;  /* 0x00000004700a7c11 */ /* 0x000fe2000f8208ff */
[----:B------:R-:W-:Y:S01]  /*5970*/  IMAD.SHL.U32 R7, R92, 0x2, RZ ;  /* 0x000000025c077824 */ /* 0x000fe200078e00ff */
[----:B------:R-:W-:Y:S01]  /*5980*/  ISETP.GT.AND P3, PT, R4, 0x1, PT ;  /* 0x000000010400780c */ /* 0x000fe20003f64270 */
[----:B------:R-:W-:Y:S01]  /*5990*/  FMUL R57, R57, R90 ;  /* 0x0000005a39397220 */ /* 0x000fe20000400000 */
[----:B------:R-:W-:Y:S01]  /*59a0*/  F2FP.BF16.F32.PACK_AB R56, RZ, R56 ;  /* 0x00000038ff38723e */ /* 0x000fe200000010ff */
[-C--:B------:R-:W-:Y:S01]  /*59b0*/  FMUL R58, R58, R90.reuse ;  /* 0x0000005a3a3a7220 */ /* 0x080fe20000400000 */
[----:B------:R-:W-:Y:S01]  /*59c0*/  LEA.HI.X R11, R112, UR5, R105, 0x1, P1 ;  /* 0x00000005700b7c11 */ /* 0x000fe200088f0c69 */
[-C--:B------:R-:W-:Y:S01]  /*59d0*/  FMUL R59, R59, R90.reuse ;  /* 0x0000005a3b3b7220 */ /* 0x080fe20000400000 */
[----:B------:R-:W-:Y:S01]  /*59e0*/  ISETP.GT.AND P1, PT, R3, RZ, P3 ;  /* 0x000000ff0300720c */ /* 0x000fe20001f24270 */
[----:B------:R-:W-:Y:S01]  /*59f0*/  IMAD.SHL.U32 R23, R93, 0x2, RZ ;  /* 0x000000025d177824 */ /* 0x000fe200078e00ff */
[----:B------:R-:W-:Y:S01]  /*5a00*/  ISETP.GT.AND P2, PT, R3, 0x8, P6 ;  /* 0x000000080300780c */ /* 0x000fe20003744270 */
[----:B------:R-:W-:Y:S01]  /*5a10*/  @P0 STG.E.U16 desc[UR38][R10.64], R56 ;  /* 0x000000380a000986 */ /* 0x000fe2000c101526 */
[----:B------:R-:W-:Y:S01]  /*5a20*/  SHF.L.U64.HI R5, R92, 0x1, R95 ;  /* 0x000000015c057819 */ /* 0x000fe2000001025f */
[----:B------:R-:W-:Y:S01]  /*5a30*/  FMUL R60, R60, R90 ;  /* 0x0000005a3c3c7220 */ /* 0x000fe20000400000 */
[----:B------:R-:W-:Y:S01]  /*5a40*/  IADD3 R8, P0, R7, R10, RZ ;  /* 0x0000000a07087210 */ /* 0x000fe20007f1e0ff */
[-C--:B------:R-:W-:Y:S01]  /*5a50*/  FMUL R61, R61, R90.reuse ;  /* 0x0000005a3d3d7220 */ /* 0x080fe20000400000 */
[----:B------:R-:W-:Y:S01]  /*5a60*/  F2FP.BF16.F32.PACK_AB R57, RZ, R57 ;  /* 0x00000039ff39723e */ /* 0x000fe200000010ff */
[----:B------:R-:W-:Y:S01]  /*5a70*/  FMUL R63, R63, R90 ;  /* 0x0000005a3f3f7220 */ /* 0x000fe20000400000 */
[----:B------:R-:W-:Y:S01]  /*5a80*/  F2FP.BF16.F32.PACK_AB R58, RZ, R58 ;  /* 0x0000003aff3a723e */ /* 0x000fe200000010ff */
[----:B------:R-:W-:Y:S01]  /*5a90*/  IMAD.X R9, R5, 0x1, R11, P0 ;  /* 0x0000000105097824 */ /* 0x000fe200000e060b */
[----:B------:R-:W-:Y:S01]  /*5aa0*/  ISETP.GT.AND P0, PT, R3, 0x8, P3 ;  /* 0x000000080300780c */ /* 0x000fe20001f04270 */
[----:B------:R-:W-:Y:S01]  /*5ab0*/  @P1 STG.E.U16 desc[UR38][R10.64+0x2], R57 ;  /* 0x000002390a001986 */ /* 0x000fe2000c101526 */
[----:B------:R-:W-:Y:S01]  /*5ac0*/  F2FP.BF16.F32.PACK_AB R59, RZ, R59 ;  /* 0x0000003bff3b723e */ /* 0x000fe200000010ff */
[----:B------:R-:W-:Y:S01]  /*5ad0*/  FMUL R62, R62, R90 ;  /* 0x0000005a3e3e7220 */ /* 0x000fe20000400000 */
[----:B------:R-:W-:Y:S01]  /*5ae0*/  SHF.L.U64.HI R13, R93, 0x1, R94 ;  /* 0x000000015d0d7819 */ /* 0x000fe2000001025e */
[----:B------:R-:W-:Y:S01]  /*5af0*/  @P2 STG.E.U16 desc[UR38][R8.64], R58 ;  /* 0x0000003a08002986 */ /* 0x000fe2000c101526 */
[----:B------:R-:W-:Y:S01]  /*5b00*/  IADD3 R6, P1, P2, R23, R10, R7 ;  /* 0x0000000a17067210 */ /* 0x000fe20007a3e007 */
[-C--:B------:R-:W-:Y:S01]  /*5b10*/  FMUL R64, R64, R90.reuse ;  /* 0x0000005a40407220 */ /* 0x080fe20000400000 */
[C---:B------:R-:W-:Y:S01]  /*5b20*/  ISETP.GT.AND P4, PT, R4.reuse, 0x8, PT ;  /* 0x000000080400780c */ /* 0x040fe20003f84270 */
[-C--:B------:R-:W-:Y:S01]  /*5b30*/  FMUL R65, R65, R90.reuse ;  /* 0x0000005a41417220 */ /* 0x080fe20000400000 */
[----:B------:R-:W-:Y:S01]  /*5b40*/  ISETP.GT.AND P3, PT, R4, 0x9, PT ;  /* 0x000000090400780c */ /* 0x000fe20003f64270 */
[-C--:B------:R-:W-:Y:S01]  /*5b50*/  FMUL R66, R66, R90.reuse ;  /* 0x0000005a42427220 */ /* 0x080fe20000400000 */
[----:B------:R-:W-:Y:S01]  /*5b60*/  IADD3.X R7, R13, R11, R5, P1, P2 ;  /* 0x0000000b0d077210 */ /* 0x000fe20000fe4405 */
[----:B------:R-:W-:Y:S01]  /*5b70*/  @P0 STG.E.U16 desc[UR38][R8.64+0x2], R59 ;  /* 0x0000023b08000986 */ /* 0x000fe2000c101526 */
[----:B------:R-:W-:Y:S01]  /*5b80*/  ISETP.GT.AND P1, PT, R3, RZ, P4 ;  /* 0x000000ff0300720c */ /* 0x000fe20002724270 */
[-C--:B------:R-:W-:Y:S01]  /*5b90*/  FMUL R67, R67, R90.reuse ;  /* 0x0000005a43437220 */ /* 0x080fe20000400000 */
[----:B------:R-:W-:Y:S01]  /*5ba0*/  ISETP.GT.AND P0, PT, R3, RZ, P3 ;  /* 0x000000ff0300720c */ /* 0x000fe20001f04270 */
[----:B------:R-:W-:Y:S01]  /*5bb0*/  FMUL R68, R68, R90 ;  /* 0x0000005a44447220 */ /* 0x000fe20000400000 */
[----:B------:R-:W-:Y:S01]  /*5bc0*/  F2FP.BF16.F32.PACK_AB R60, RZ, R60 ;  /* 0x0000003cff3c723e */ /* 0x000fe200000010ff */
[-C--:B------:R-:W-:Y:S01]  /*5bd0*/  FMUL R69, R69, R90.reuse ;  /* 0x0000005a45457220 */ /* 0x080fe20000400000 */
[----:B------:R-:W-:Y:S01]  /*5be0*/  F2FP.BF16.F32.PACK_AB R61, RZ, R61 ;  /* 0x0000003dff3d723e */ /* 0x000fe200000010ff */
[-C--:B------:R-:W-:Y:S01]  /*5bf0*/  FMUL R70, R70, R90.reuse ;  /* 0x0000005a46467220 */ /* 0x080fe20000400000 */
[----:B------:R-:W-:Y:S01]  /*5c00*/  F2FP.BF16.F32.PACK_AB R63, RZ, R63 ;  /* 0x0000003fff3f723e */ /* 0x000fe200000010ff */
[----:B------:R-:W-:Y:S01]  /*5c10*/  FMUL R71, R71, R90 ;  /* 0x0000005a47477220 */ /* 0x000fe20000400000 */
[----:B------:R-:W-:Y:S01]  /*5c20*/  F2FP.BF16.F32.PACK_AB R62, RZ, R62 ;  /* 0x0000003eff3e723e */ /* 0x000fe200000010ff */
[----:B------:R-:W-:Y:S01]  /*5c30*/  FMUL R72, R72, R90 ;  /* 0x0000005a48487220 */ /* 0x000fe20000400000 */
[----:B------:R-:W-:Y:S01]  /*5c40*/  F2FP.BF16.F32.PACK_AB R64, RZ, R64 ;  /* 0x00000040ff40723e */ /* 0x000fe200000010ff */
[----:B------:R-:W-:Y:S01]  /*5c50*/  @P1 STG.E.U16 desc[UR38][R10.64+0x10], R60 ;  /* 0x0000103c0a001986 */ /* 0x000fe2000c101526 */
[----:B------:R-:W-:Y:S01]  /*5c60*/  ISETP.GT.AND P1, PT, R3, 0x8, P4 ;  /* 0x000000080300780c */ /* 0x000fe20002724270 */
[-C--:B------:R-:W-:Y:S01]  /*5c70*/  FMUL R73, R73, R90.reuse ;  /* 0x0000005a49497220 */ /* 0x080fe20000400000 */
[----:B------:R-:W-:Y:S01]  /*5c80*/  ISETP.GT.AND P2, PT, R4, 0x11, PT ;  /* 0x000000110400780c */ /* 0x000fe20003f44270 */
[----:B------:R-:W-:Y:S01]  /*5c90*/  @P0 STG.E.U16 desc[UR38][R10.64+0x12], R61 ;  /* 0x0000123d0a000986 */ /* 0x000fe2000c101526 */
[----:B------:R-:W-:Y:S01]  /*5ca0*/  ISETP.GT.AND P0, PT, R3, 0x8, P3 ;  /* 0x000000080300780c */ /* 0x000fe20001f04270 */
[-C--:B------:R-:W-:Y:S01]  /*5cb0*/  FMUL R74, R74, R90.reuse ;  /* 0x0000005a4a4a7220 */ /* 0x080fe20000400000 */
[----:B------:R-:W-:Y:S01]  /*5cc0*/  ISETP.GT.AND P3, PT, R4, 0x10, PT ;  /* 0x000000100400780c */ /* 0x000fe20003f64270 */
[-C--:B------:R-:W-:Y:S01]  /*5cd0*/  FMUL R75, R75, R90.reuse ;  /* 0x0000005a4b4b7220 */ /* 0x080fe20000400000 */
[----:B------:R-:W-:Y:S01]  /*5ce0*/  F2FP.BF16.F32.PACK_AB R65, RZ, R65 ;  /* 0x00000041ff41723e */ /* 0x000fe200000010ff */
[----:B------:R-:W-:Y:S01]  /*5cf0*/  FMUL R76, R76, R90 ;  /* 0x0000005a4c4c7220 */ /* 0x000fe20000400000 */
[----:B------:R-:W-:Y:S01]  /*5d00*/  F2FP.BF16.F32.PACK_AB R66, RZ, R66 ;  /* 0x00000042ff42723e */ /* 0x000fe200000010ff */
[----:B------:R-:W-:Y:S01]  /*5d10*/  FMUL R77, R77, R90 ;  /* 0x0000005a4d4d7220 */ /* 0x000fe20000400000 */
[----:B------:R-:W-:Y:S01]  /*5d20*/  F2FP.BF16.F32.PACK_AB R67, RZ, R67 ;  /* 0x00000043ff43723e */ /* 0x000fe200000010ff */
[----:B------:R-:W-:Y:S01]  /*5d30*/  @P1 STG.E.U16 desc[UR38][R8.64+0x10], R62 ;  /* 0x0000103e08001986 */ /* 0x000fe2000c101526 */
[----:B------:R-:W-:Y:S01]  /*5d40*/  F2FP.BF16.F32.PACK_AB R68, RZ, R68 ;  /* 0x00000044ff44723e */ /* 0x000fe200000010ff */
[-C--:B------:R-:W-:Y:S01]  /*5d50*/  FMUL R78, R78, R90.reuse ;  /* 0x0000005a4e4e7220 */ /* 0x080fe20000400000 */
[----:B------:R-:W-:Y:S01]  /*5d60*/  ISETP.GT.AND P1, PT, R4, 0x19, PT ;  /* 0x000000190400780c */ /* 0x000fe20003f24270 */
[----:B------:R-:W-:Y:S01]  /*5d70*/  @P0 STG.E.U16 desc[UR38][R8.64+0x12], R63 ;  /* 0x0000123f08000986 */ /* 0x000fe2000c101526 */
[----:B------:R-:W-:Y:S01]  /*5d80*/  ISETP.GT.AND P0, PT, R3, RZ, P3 ;  /* 0x000000ff0300720c */ /* 0x000fe20001f04270 */
[-C--:B------:R-:W-:Y:S01]  /*5d90*/  FMUL R79, R79, R90.reuse ;  /* 0x0000005a4f4f7220 */ /* 0x080fe20000400000 */
[----:B------:R-:W-:Y:S01]  /*5da0*/  F2FP.BF16.F32.PACK_AB R69, RZ, R69 ;  /* 0x00000045ff45723e */ /* 0x000fe200000010ff */
[----:B------:R-:W-:Y:S01]  /*5db0*/  FMUL R80, R80, R90 ;  /* 0x0000005a50507220 */ /* 0x000fe20000400000 */
[----:B------:R-:W-:Y:S01]  /*5dc0*/  F2FP.BF16.F32.PACK_AB R70, RZ, R70 ;  /* 0x00000046ff46723e */ /* 0x000fe200000010ff */
        /* <DEDUP_REMOVED lines=8> */
[----:B------:R-:W-:Y:S01]  /*5e50*/  @P0 STG.E.U16 desc[UR38][R10.64+0x20], R64 ;  /* 0x000020400a000986 */ /* 0x000fe2000c101526 */
[----:B------:R-:W-:Y:S01]  /*5e60*/  ISETP.GT.AND P0, PT, R3, RZ, P2 ;  /* 0x000000ff0300720c */ /* 0x000fe20001704270 */
[-C--:B------:R-:W-:Y:S01]  /*5e70*/  FMUL R85, R85, R90.reuse ;  /* 0x0000005a55557220 */ /* 0x080fe20000400000 */
[----:B------:R-:W-:Y:S01]  /*5e80*/  F2FP.BF16.F32.PACK_AB R75, RZ, R75 ;  /* 0x0000004bff4b723e */ /* 0x000fe200000010ff */
[-C--:B------:R-:W-:Y:S01]  /*5e90*/  FMUL R86, R86, R90.reuse ;  /* 0x0000005a56567220 */ /* 0x080fe20000400000 */
[----:B------:R-:W-:Y:S01]  /*5ea0*/  ISETP.GT.AND P5, PT, R4, 0x28, PT ;  /* 0x000000280400780c */ /* 0x000fe20003fa4270 */
[----:B------:R-:W-:Y:S01]  /*5eb0*/  FMUL R87, R87, R90 ;  /* 0x0000005a57577220 */ /* 0x000fe20000400000 */
[----:B------:R-:W-:Y:S01]  /*5ec0*/  F2FP.BF16.F32.PACK_AB R76, RZ, R76 ;  /* 0x0000004cff4c723e */ /* 0x000fe200000010ff */
[-C--:B------:R-:W-:Y:S01]  /*5ed0*/  FMUL R24, R24, R90.reuse ;  /* 0x0000005a18187220 */ /* 0x080fe20000400000 */
[----:B------:R-:W-:Y:S01]  /*5ee0*/  ISETP.GT.AND P4, PT, R4, 0x29, PT ;  /* 0x000000290400780c */ /* 0x000fe20003f84270 */
[-C--:B------:R-:W-:Y:S01]  /*5ef0*/  FMUL R25, R25, R90.reuse ;  /* 0x0000005a19197220 */ /* 0x080fe20000400000 */
[----:B------:R-:W-:Y:S01]  /*5f00*/  F2FP.BF16.F32.PACK_AB R77, RZ, R77 ;  /* 0x0000004dff4d723e */ /* 0x000fe200000010ff */
[----:B------:R-:W-:Y:S01]  /*5f10*/  FMUL R26, R26, R90 ;  /* 0x0000005a1a1a7220 */ /* 0x000fe20000400000 */
[----:B------:R-:W-:Y:S01]  /*5f20*/  F2FP.BF16.F32.PACK_AB R78, RZ, R78 ;  /* 0x0000004eff4e723e */ /* 0x000fe200000010ff */
[----:B------:R-:W-:Y:S01]  /*5f30*/  @P0 STG.E.U16 desc[UR38][R10.64+0x22], R65 ;  /* 0x000022410a000986 */ /* 0x000fe2000c101526 */
[----:B------:R-:W-:Y:S01]  /*5f40*/  ISETP.GT.AND P0, PT, R3, 0x8, P3 ;  /* 0x000000080300780c */ /* 0x000fe20001f04270 */
[-C--:B------:R-:W-:Y:S01]  /*5f50*/  FMUL R27, R27, R90.reuse ;  /* 0x0000005a1b1b7220 */ /* 0x080fe20000400000 */
[----:B------:R-:W-:Y:S01]  /*5f60*/  F2FP.BF16.F32.PACK_AB R79, RZ, R79 ;  /* 0x0000004fff4f723e */ /* 0x000fe200000010ff */
[-C--:B------:R-:W-:Y:S01]  /*5f70*/  FMUL R28, R28, R90.reuse ;  /* 0x0000005a1c1c7220 */ /* 0x080fe20000400000 */
[----:B------:R-:W-:Y:S01]  /*5f80*/  ISETP.GT.AND P3, PT, R4, 0x30, PT ;  /* 0x000000300400780c */ /* 0x000fe20003f64270 */
        /* <DEDUP_REMOVED lines=8> */
[----:B------:R-:W-:Y:S01]  /*6010*/  @P0 STG.E.U16 desc[UR38][R8.64+0x20], R66 ;  /* 0x0000204208000986 */ /* 0x000fe2000c101526 */
[----:B------:R-:W-:Y:S01]  /*6020*/  ISETP.GT.AND P0, PT, R3, 0x8, P2 ;  /* 0x000000080300780c */ /* 0x000fe20001704270 */
[-C--:B------:R-:W-:Y:S01]  /*6030*/  FMUL R33, R33, R90.reuse ;  /* 0x0000005a21217220 */ /* 0x080fe20000400000 */
[----:B------:R-:W-:Y:S01]  /*6040*/  ISETP.GT.AND P2, PT, R4, 0x18, PT ;  /* 0x000000180400780c */ /* 0x000fe20003f44270 */
[----:B------:R-:W-:Y:S01]  /*6050*/  FMUL R34, R34, R90 ;  /* 0x0000005a22227220 */ /* 0x000fe20000400000 */
[----:B------:R-:W-:Y:S01]  /*6060*/  F2FP.BF16.F32.PACK_AB R84, RZ, R84 ;  /* 0x00000054ff54723e */ /* 0x000fe200000010ff */
[-C--:B------:R-:W-:Y:S01]  /*6070*/  FMUL R35, R35, R90.reuse ;  /* 0x0000005a23237220 */ /* 0x080fe20000400000 */
[----:B------:R-:W-:Y:S01]  /*6080*/  P2R R5, PR, RZ, 0x20 ;  /* 0x00000020ff057803 */ /* 0x000fe20000000000 */
[-C--:B------:R-:W-:Y:S01]  /*6090*/  FMUL R36, R36, R90.reuse ;  /* 0x0000005a24247220 */ /* 0x080fe20000400000 */
[----:B------:R-:W-:Y:S01]  /*60a0*/  F2FP.BF16.F32.PACK_AB R85, RZ, R85 ;  /* 0x00000055ff55723e */ /* 0x000fe200000010ff */
[----:B------:R-:W-:Y:S01]  /*60b0*/  FMUL R37, R37, R90 ;  /* 0x0000005a25257220 */ /* 0x000fe20000400000 */
[----:B------:R-:W-:Y:S01]  /*60c0*/  F2FP.BF16.F32.PACK_AB R86, RZ, R86 ;  /* 0x00000056ff56723e */ /* 0x000fe200000010ff */
[-C--:B------:R-:W-:Y:S01]  /*60d0*/  FMUL R38, R38, R90.reuse ;  /* 0x0000005a26267220 */ /* 0x080fe20000400000 */
[----:B------:R-:W-:Y:S01]  /*60e0*/  F2FP.BF16.F32.PACK_AB R87, RZ, R87 ;  /* 0x00000057ff57723e */ /* 0x000fe200000010ff */
[----:B------:R-:W-:Y:S01]  /*60f0*/  @P0 STG.E.U16 desc[UR38][R8.64+0x22], R67 ;  /* 0x0000224308000986 */ /* 0x000fe2000c101526 */
[----:B------:R-:W-:Y:S01]  /*6100*/  ISETP.GT.AND P0, PT, R3, RZ, P2 ;  /* 0x000000ff0300720c */ /* 0x000fe20001704270 */
        /* <DEDUP_REMOVED lines=36> */
[----:B------:R-:W-:Y:S01]  /*6350*/  FMUL R55, R55, R90 ;  /* 0x0000005a37377220 */ /* 0x000fe20000400000 */
[----:B------:R-:W-:-:S02]  /*6360*/  F2FP.BF16.F32.PACK_AB R39, RZ, R39 ;  /* 0x00000027ff27723e */ /* 0x000fc400000010ff */
[----:B------:R-:W-:Y:S01]  /*6370*/  F2FP.BF16.F32.PACK_AB R40, RZ, R40 ;  /* 0x00000028ff28723e */ /* 0x000fe200000010ff */
[----:B------:R-:W-:Y:S01]  /*6380*/  @P0 STG.E.U16 desc[UR38][R8.64+0x30], R70 ;  /* 0x0000304608000986 */ /* 0x000fe2000c101526 */
[----:B------:R-:W-:Y:S02]  /*6390*/  ISETP.GT.AND P0, PT, R3, 0x8, P1 ;  /* 0x000000080300780c */ /* 0x000fe40000f04270 */
[----:B------:R-:W-:Y:S02]  /*63a0*/  ISETP.GT.AND P1, PT, R4, 0x21, PT ;  /* 0x000000210400780c */ /* 0x000fe40003f24270 */
[----:B------:R-:W-:Y:S02]  /*63b0*/  F2FP.BF16.F32.PACK_AB R41, RZ, R41 ;  /* 0x00000029ff29723e */ /* 0x000fe400000010ff */
[----:B------:R-:W-:Y:S02]  /*63c0*/  F2FP.BF16.F32.PACK_AB R42, RZ, R42 ;  /* 0x0000002aff2a723e */ /* 0x000fe400000010ff */
[----:B------:R-:W-:-:S02]  /*63d0*/  F2FP.BF16.F32.PACK_AB R43, RZ, R43 ;  /* 0x0000002bff2b723e */ /* 0x000fc400000010ff */
[----:B------:R-:W-:Y:S02]  /*63e0*/  F2FP.BF16.F32.PACK_AB R44, RZ, R44 ;  /* 0x0000002cff2c723e */ /* 0x000fe400000010ff */
[----:B------:R-:W-:Y:S01]  /*63f0*/  F2FP.BF16.F32.PACK_AB R45, RZ, R45 ;  /* 0x0000002dff2d723e */ /* 0x000fe200000010ff */
[----:B------:R-:W-:Y:S01]  /*6400*/  @P0 STG.E.U16 desc[UR38][R8.64+0x32], R71 ;  /* 0x0000324708000986 */ /* 0x000fe2000c101526 */
[----:B------:R-:W-:Y:S02]  /*6410*/  ISETP.GT.AND P0, PT, R3, RZ, P2 ;  /* 0x000000ff0300720c */ /* 0x000fe40001704270 */
[----:B------:R-:W-:Y:S02]  /*6420*/  F2FP.BF16.F32.PACK_AB R46, RZ, R46 ;  /* 0x0000002eff2e723e */ /* 0x000fe400000010ff */
[----:B------:R-:W-:Y:S02]  /*6430*/  F2FP.BF16.F32.PACK_AB R47, RZ, R47 ;  /* 0x0000002fff2f723e */ /* 0x000fe400000010ff */
[----:B------:R-:W-:-:S02]  /*6440*/  F2FP.BF16.F32.PACK_AB R48, RZ, R48 ;  /* 0x00000030ff30723e */ /* 0x000fc400000010ff */
[----:B------:R-:W-:Y:S02]  /*6450*/  F2FP.BF16.F32.PACK_AB R49, RZ, R49 ;  /* 0x00000031ff31723e */ /* 0x000fe400000010ff */
[----:B------:R-:W-:Y:S02]  /*6460*/  F2FP.BF16.F32.PACK_AB R50, RZ, R50 ;  /* 0x00000032ff32723e */ /* 0x000fe400000010ff */
[----:B------:R-:W-:Y:S01]  /*6470*/  F2FP.BF16.F32.PACK_AB R51, RZ, R51 ;  /* 0x00000033ff33723e */ /* 0x000fe200000010ff */
[----:B------:R-:W-:Y:S01]  /*6480*/  @P0 STG.E.U16 desc[UR38][R10.64+0x40], R72 ;  /* 0x000040480a000986 */ /* 0x000fe2000c101526 */
[----:B------:R-:W-:Y:S02]  /*6490*/  ISETP.GT.AND P0, PT, R3, RZ, P1 ;  /* 0x000000ff0300720c */ /* 0x000fe40000f04270 */
[----:B------:R-:W-:Y:S02]  /*64a0*/  F2FP.BF16.F32.PACK_AB R52, RZ, R52 ;  /* 0x00000034ff34723e */ /* 0x000fe400000010ff */
[----:B------:R-:W-:-:S02]  /*64b0*/  F2FP.BF16.F32.PACK_AB R53, RZ, R53 ;  /* 0x00000035ff35723e */ /* 0x000fc400000010ff */
[----:B------:R-:W-:Y:S02]  /*64c0*/  F2FP.BF16.F32.PACK_AB R54, RZ, R54 ;  /* 0x00000036ff36723e */ /* 0x000fe400000010ff */
[----:B------:R-:W-:-:S05]  /*64d0*/  F2FP.BF16.F32.PACK_AB R55, RZ, R55 ;  /* 0x00000037ff37723e */ /* 0x000fca00000010ff */
[----:B------:R-:W-:Y:S01]  /*64e0*/  @P0 STG.E.U16 desc[UR38][R10.64+0x42], R73 ;  /* 0x000042490a000986 */ /* 0x000fe2000c101526 */
[----:B------:R-:W-:Y:S02]  /*64f0*/  ISETP.GT.AND P0, PT, R3, 0x8, P2 ;  /* 0x000000080300780c */ /* 0x000fe40001704270 */
[----:B------:R-:W-:-:S11]  /*6500*/  ISETP.GT.AND P2, PT, R4, 0x38, PT ;  /* 0x000000380400780c */ /* 0x000fd60003f44270 */
[----:B------:R-:W-:Y:S01]  /*6510*/  @P0 STG.E.U16 desc[UR38][R8.64+0x40], R74 ;  /* 0x0000404a08000986 */ /* 0x000fe2000c101526 */
[----:B------:R-:W-:-:S13]  /*6520*/  ISETP.GT.AND P0, PT, R3, 0x8, P1 ;  /* 0x000000080300780c */ /* 0x000fda0000f04270 */
[----:B------:R-:W-:Y:S01]  /*6530*/  @P0 STG.E.U16 desc[UR38][R8.64+0x42], R75 ;  /* 0x0000424b08000986 */ /* 0x000fe2000c101526 */
[----:B------:R-:W-:-:S13]  /*6540*/  ISETP.GT.AND P0, PT, R3, RZ, P5 ;  /* 0x000000ff0300720c */ /* 0x000fda0002f04270 */
[----:B------:R-:W-:Y:S01]  /*6550*/  @P0 STG.E.U16 desc[UR38][R10.64+0x50], R76 ;  /* 0x0000504c0a000986 */ /* 0x000fe2000c101526 */
[----:B------:R-:W-:-:S13]  /*6560*/  ISETP.GT.AND P0, PT, R3, RZ, P4 ;  /* 0x000000ff0300720c */ /* 0x000fda0002704270 */
[----:B------:R-:W-:Y:S01]  /*6570*/  @P0 STG.E.U16 desc[UR38][R10.64+0x52], R77 ;  /* 0x0000524d0a000986 */ /* 0x000fe2000c101526 */
[----:B------:R-:W-:-:S13]  /*6580*/  ISETP.GT.AND P0, PT, R3, 0x8, P5 ;  /* 0x000000080300780c */ /* 0x000fda0002f04270 */
[----:B------:R-:W-:Y:S01]  /*6590*/  @P0 STG.E.U16 desc[UR38][R8.64+0x50], R78 ;  /* 0x0000504e08000986 */ /* 0x000fe2000c101526 */
[----:B------:R-:W-:-:S13]  /*65a0*/  ISETP.GT.AND P0, PT, R3, 0x8, P4 ;  /* 0x000000080300780c */ /* 0x000fda0002704270 */
[----:B------:R-:W-:Y:S01]  /*65b0*/  @P0 STG.E.U16 desc[UR38][R8.64+0x52], R79 ;  /* 0x0000524f08000986 */ /* 0x000fe2000c101526 */
[----:B------:R-:W-:-:S13]  /*65c0*/  ISETP.GT.AND P0, PT, R3, RZ, P3 ;  /* 0x000000ff0300720c */ /* 0x000fda0001f04270 */
[----:B------:R-:W-:Y:S01]  /*65d0*/  @P0 STG.E.U16 desc[UR38][R10.64+0x60], R80 ;  /* 0x000060500a000986 */ /* 0x000fe2000c101526 */
[----:B------:R-:W-:-:S04]  /*65e0*/  ISETP.GT.AND P0, PT, R4, 0x31, PT ;  /* 0x000000310400780c */ /* 0x000fc80003f04270 */
[----:B------:R-:W-:-:S13]  /*65f0*/  ISETP.GT.AND P1, PT, R3, RZ, P0 ;  /* 0x000000ff0300720c */ /* 0x000fda0000724270 */
[----:B------:R-:W-:Y:S01]  /*6600*/  @P1 STG.E.U16 desc[UR38][R10.64+0x62], R81 ;  /* 0x000062510a001986 */ /* 0x000fe2000c101526 */
[----:B------:R-:W-:-:S13]  /*6610*/  ISETP.GT.AND P1, PT, R3, 0x8, P3 ;  /* 0x000000080300780c */ /* 0x000fda0001f24270 */
[----:B------:R-:W-:Y:S01]  /*6620*/  @P1 STG.E.U16 desc[UR38][R8.64+0x60], R82 ;  /* 0x0000605208001986 */ /* 0x000fe2000c101526 */
[----:B------:R-:W-:-:S13]  /*6630*/  ISETP.GT.AND P1, PT, R3, 0x8, P0 ;  /* 0x000000080300780c */ /* 0x000fda0000724270 */
[----:B------:R-:W-:Y:S01]  /*6640*/  @P1 STG.E.U16 desc[UR38][R8.64+0x62], R83 ;  /* 0x0000625308001986 */ /* 0x000fe2000c101526 */
[----:B------:R-:W-:-:S05]  /*6650*/  IADD3 R14, P1, R23, R8, RZ ;  /* 0x00000008170e7210 */ /* 0x000fca0007f3e0ff */
[----:B------:R-:W-:Y:S01]  /*6660*/  IMAD.X R15, R13, 0x1, R9, P1 ;  /* 0x000000010d0f7824 */ /* 0x000fe200008e0609 */
[----:B------:R-:W-:-:S13]  /*6670*/  ISETP.GT.AND P1, PT, R3, RZ, P2 ;  /* 0x000000ff0300720c */ /* 0x000fda0001724270 */
[----:B------:R-:W-:Y:S01]  /*6680*/  @P1 STG.E.U16 desc[UR38][R10.64+0x70], R84 ;  /* 0x000070540a001986 */ /* 0x000fe2000c101526 */
[----:B------:R-:W-:-:S05]  /*6690*/  IADD3 R20, P1, R23, R8, RZ ;  /* 0x0000000817147210 */ /* 0x000fca0007f3e0ff */
[----:B------:R-:W-:Y:S01]  /*66a0*/  IMAD.X R21, R13, 0x1, R9, P1 ;  /* 0x000000010d157824 */ /* 0x000fe200008e0609 */
[----:B------:R-:W-:-:S05]  /*66b0*/  IADD3 R12, P1, R23, R10, RZ ;  /* 0x0000000a170c7210 */ /* 0x000fca0007f3e0ff */
[----:B------:R-:W-:Y:S01]  /*66c0*/  IMAD.X R13, R13, 0x1, R11, P1 ;  /* 0x000000010d0d7824 */ /* 0x000fe200008e060b */
[----:B------:R-:W-:-:S04]  /*66d0*/  ISETP.GT.AND P1, PT, R4, 0x39, PT ;  /* 0x000000390400780c */ /* 0x000fc80003f24270 */
[----:B------:R-:W-:-:S13]  /*66e0*/  ISETP.GT.AND P5, PT, R3, RZ, P1 ;  /* 0x000000ff0300720c */ /* 0x000fda0000fa4270 */
[----:B------:R-:W-:Y:S01]  /*66f0*/  @P5 STG.E.U16 desc[UR38][R10.64+0x72], R85 ;  /* 0x000072550a005986 */ /* 0x000fe2000c101526 */
[----:B------:R-:W-:-:S13]  /*6700*/  ISETP.GT.AND P5, PT, R3, 0x8, P2 ;  /* 0x000000080300780c */ /* 0x000fda00017a4270 */
[----:B------:R-:W-:Y:S01]  /*6710*/  @P5 STG.E.U16 desc[UR38][R8.64+0x70], R86 ;  /* 0x0000705608005986 */ /* 0x000fe2000c101526 */
[----:B------:R-:W-:-:S13]  /*6720*/  ISETP.GT.AND P5, PT, R3, 0x8, P1 ;  /* 0x000000080300780c */ /* 0x000fda0000fa4270 */
[----:B------:R0:W-:Y:S01]  /*6730*/  @P5 STG.E.U16 desc[UR38][R8.64+0x72], R87 ;  /* 0x0000725708005986 */ /* 0x0001e2000c101526 */
[C---:B------:R-:W-:Y:S02]  /*6740*/  ISETP.GT.AND P5, PT, R3.reuse, 0x80, P6 ;  /* 0x000000800300780c */ /* 0x040fe400037a4270 */
[----:B------:R-:W-:-:S11]  /*6750*/  ISETP.GT.AND P6, PT, R3, 0x88, P6 ;  /* 0x000000880300780c */ /* 0x000fd600037c4270 */
[----:B------:R-:W-:Y:S01]  /*6760*/  @P5 STG.E.U16 desc[UR38][R12.64], R24 ;  /* 0x000000180c005986 */ /* 0x000fe2000c101526 */
[----:B------:R-:W-:-:S04]  /*6770*/  ISETP.GT.AND P5, PT, R4, 0x1, PT ;  /* 0x000000010400780c */ /* 0x000fc80003fa4270 */
[----:B------:R-:W-:-:S13]  /*6780*/  ISETP.GT.AND P5, PT, R3, 0x80, P5 ;  /* 0x000000800300780c */ /* 0x000fda0002fa4270 */
[----:B0-----:R-:W-:Y:S02]  /*6790*/  @P5 IMAD.MOV.U32 R8, RZ, RZ, R12 ;  /* 0x000000ffff085224 */ /* 0x001fe400078e000c */
[----:B------:R-:W-:-:S05]  /*67a0*/  @P5 IMAD.MOV.U32 R9, RZ, RZ, R13 ;  /* 0x000000ffff095224 */ /* 0x000fca00078e000d */
[----:B------:R0:W-:Y:S01]  /*67b0*/  @P5 STG.E.U16 desc[UR38][R8.64+0x2], R25 ;  /* 0x0000021908005986 */ /* 0x0001e2000c101526 */
[----:B------:R-:W-:-:S03]  /*67c0*/  ISETP.NE.AND P5, PT, R5, RZ, PT ;  /* 0x000000ff0500720c */ /* 0x000fc60003fa5270 */
[----:B------:R-:W-:Y:S01]  /*67d0*/  @P6 STG.E.U16 desc[UR38][R14.64], R26 ;  /* 0x0000001a0e006986 */ /* 0x000fe2000c101526 */
[----:B------:R-:W-:-:S04]  /*67e0*/  ISETP.GT.AND P6, PT, R4, 0x1, PT ;  /* 0x000000010400780c */ /* 0x000fc80003fc4270 */
[----:B------:R-:W-:-:S13]  /*67f0*/  ISETP.GT.AND P6, PT, R3, 0x88, P6 ;  /* 0x000000880300780c */ /* 0x000fda00037c4270 */
[----:B------:R-:W-:Y:S01]  /*6800*/  @P6 STG.E.U16 desc[UR38][R20.64+0x2], R27 ;  /* 0x0000021b14006986 */ /* 0x000fe2000c101526 */
[----:B------:R-:W-:-:S04]  /*6810*/  ISETP.GT.AND P6, PT, R4, 0x8, PT ;  /* 0x000000080400780c */ /* 0x000fc80003fc4270 */
[----:B------:R-:W-:-:S13]  /*6820*/  ISETP.GT.AND P6, PT, R3, 0x80, P6 ;  /* 0x000000800300780c */ /* 0x000fda00037c4270 */
[----:B0-----:R-:W-:Y:S02]  /*6830*/  @P6 IMAD.MOV.U32 R8, RZ, RZ, R12 ;  /* 0x000000ffff086224 */ /* 0x001fe400078e000c */
[----:B------:R-:W-:-:S05]  /*6840*/  @P6 IMAD.MOV.U32 R9, RZ, RZ, R13 ;  /* 0x000000ffff096224 */ /* 0x000fca00078e000d */
[----:B------:R0:W-:Y:S01]  /*6850*/  @P6 STG.E.U16 desc[UR38][R8.64+0x10], R28 ;  /* 0x0000101c08006986 */ /* 0x0001e2000c101526 */
[----:B------:R-:W-:-:S04]  /*6860*/  ISETP.GT.AND P6, PT, R4, 0x9, PT ;  /* 0x000000090400780c */ /* 0x000fc80003fc4270 */
[----:B------:R-:W-:-:S13]  /*6870*/  ISETP.GT.AND P6, PT, R3, 0x80, P6 ;  /* 0x000000800300780c */ /* 0x000fda00037c4270 */
[----:B0-----:R-:W-:Y:S02]  /*6880*/  @P6 IMAD.MOV.U32 R8, RZ, RZ, R12 ;  /* 0x000000ffff086224 */ /* 0x001fe400078e000c */
[----:B------:R-:W-:-:S05]  /*6890*/  @P6 IMAD.MOV.U32 R9, RZ, RZ, R13 ;  /* 0x000000ffff096224 */ /* 0x000fca00078e000d */
[----:B------:R0:W-:Y:S01]  /*68a0*/  @P6 STG.E.U16 desc[UR38][R8.64+0x12], R29 ;  /* 0x0000121d08006986 */ /* 0x0001e2000c101526 */
[----:B------:R-:W-:-:S04]  /*68b0*/  ISETP.GT.AND P6, PT, R4, 0x8, PT ;  /* 0x000000080400780c */ /* 0x000fc80003fc4270 */
[----:B------:R-:W-:-:S13]  /*68c0*/  ISETP.GT.AND P6, PT, R3, 0x88, P6 ;  /* 0x000000880300780c */ /* 0x000fda00037c4270 */
        /* <DEDUP_REMOVED lines=45> */
[----:B------:R-:W-:Y:S01]  /*6ba0*/  @P6 STG.E.U16 desc[UR38][R8.64+0x42], R41 ;  /* 0x0000422908006986 */ /* 0x000fe2000c101526 */
[----:B------:R-:W-:-:S04]  /*6bb0*/  ISETP.GT.AND P6, PT, R4, 0x20, PT ;  /* 0x000000200400780c */ /* 0x000fc80003fc4270 */
[----:B------:R-:W-:-:S13]  /*6bc0*/  ISETP.GT.AND P6, PT, R3, 0x88, P6 ;  /* 0x000000880300780c */ /* 0x000fda00037c4270 */
[----:B------:R-:W-:Y:S01]  /*6bd0*/  @P6 STG.E.U16 desc[UR38][R6.64+0x40], R42 ;  /* 0x0000402a06006986 */ /* 0x000fe2000c101526 */
[----:B------:R-:W-:-:S04]  /*6be0*/  ISETP.GT.AND P6, PT, R4, 0x21, PT ;  /* 0x000000210400780c */ /* 0x000fc80003fc4270 */
[----:B------:R-:W-:-:S13]  /*6bf0*/  ISETP.GT.AND P6, PT, R3, 0x88, P6 ;  /* 0x000000880300780c */ /* 0x000fda00037c4270 */
[----:B------:R-:W-:Y:S02]  /*6c00*/  @P6 IMAD.MOV.U32 R4, RZ, RZ, R6 ;  /* 0x000000ffff046224 */ /* 0x000fe400078e0006 */
[----:B------:R-:W-:-:S05]  /*6c10*/  @P6 IMAD.MOV.U32 R5, RZ, RZ, R7 ;  /* 0x000000ffff056224 */ /* 0x000fca00078e0007 */
[----:B------:R0:W-:Y:S01]  /*6c20*/  @P6 STG.E.U16 desc[UR38][R4.64+0x42], R43 ;  /* 0x0000422b04006986 */ /* 0x0001e2000c101526 */
[C---:B------:R-:W-:Y:S02]  /*6c30*/  ISETP.GT.AND P6, PT, R3.reuse, 0x80, P5 ;  /* 0x000000800300780c */ /* 0x040fe40002fc4270 */
[----:B------:R-:W-:-:S11]  /*6c40*/  ISETP.GT.AND P5, PT, R3, 0x88, P5 ;  /* 0x000000880300780c */ /* 0x000fd60002fa4270 */
[----:B0-----:R-:W-:Y:S02]  /*6c50*/  @P6 IMAD.MOV.U32 R4, RZ, RZ, R12 ;  /* 0x000000ffff046224 */ /* 0x001fe400078e000c */
[----:B------:R-:W-:-:S05]  /*6c60*/  @P6 IMAD.MOV.U32 R5, RZ, RZ, R13 ;  /* 0x000000ffff056224 */ /* 0x000fca00078e000d */
[----:B------:R0:W-:Y:S01]  /*6c70*/  @P6 STG.E.U16 desc[UR38][R4.64+0x50], R44 ;  /* 0x0000502c04006986 */ /* 0x0001e2000c101526 */
[C---:B------:R-:W-:Y:S02]  /*6c80*/  ISETP.GT.AND P6, PT, R3.reuse, 0x80, P4 ;  /* 0x000000800300780c */ /* 0x040fe400027c4270 */
[----:B------:R-:W-:-:S11]  /*6c90*/  ISETP.GT.AND P4, PT, R3, 0x88, P4 ;  /* 0x000000880300780c */ /* 0x000fd60002784270 */
[----:B0-----:R-:W-:Y:S02]  /*6ca0*/  @P6 IMAD.MOV.U32 R4, RZ, RZ, R12 ;  /* 0x000000ffff046224 */ /* 0x001fe400078e000c */
[----:B------:R-:W-:-:S05]  /*6cb0*/  @P6 IMAD.MOV.U32 R5, RZ, RZ, R13 ;  /* 0x000000ffff056224 */ /* 0x000fca00078e000d */
[----:B------:R0:W-:Y:S02]  /*6cc0*/  @P6 STG.E.U16 desc[UR38][R4.64+0x52], R45 ;  /* 0x0000522d04006986 */ /* 0x0001e4000c101526 */
[----:B0-----:R-:W-:Y:S02]  /*6cd0*/  @P5 IMAD.MOV.U32 R4, RZ, RZ, R6 ;  /* 0x000000ffff045224 */ /* 0x001fe400078e0006 */
[----:B------:R-:W-:-:S05]  /*6ce0*/  @P5 IMAD.MOV.U32 R5, RZ, RZ, R7 ;  /* 0x000000ffff055224 */ /* 0x000fca00078e0007 */
[----:B------:R0:W-:Y:S01]  /*6cf0*/  @P5 STG.E.U16 desc[UR38][R4.64+0x50], R46 ;  /* 0x0000502e04005986 */ /* 0x0001e2000c101526 */
[C---:B------:R-:W-:Y:S02]  /*6d00*/  ISETP.GT.AND P5, PT, R3.reuse, 0x80, P3 ;  /* 0x000000800300780c */ /* 0x040fe40001fa4270 */
[----:B------:R-:W-:Y:S01]  /*6d10*/  ISETP.GT.AND P3, PT, R3, 0x88, P3 ;  /* 0x000000880300780c */ /* 0x000fe20001f64270 */
        /* <DEDUP_REMOVED lines=17> */
[----:B------:R0:W-:Y:S02]  /*6e30*/  @P3 STG.E.U16 desc[UR38][R4.64+0x60], R50 ;  /* 0x0000603204003986 */ /* 0x0001e4000c101526 */
[----:B0-----:R-:W-:Y:S02]  /*6e40*/  @P0 IMAD.MOV.U32 R4, RZ, RZ, R6 ;  /* 0x000000ffff040224 */ /* 0x001fe400078e0006 */
[----:B------:R-:W-:-:S05]  /*6e50*/  @P0 IMAD.MOV.U32 R5, RZ, RZ, R7 ;  /* 0x000000ffff050224 */ /* 0x000fca00078e0007 */
[----:B------:R0:W-:Y:S02]  /*6e60*/  @P0 STG.E.U16 desc[UR38][R4.64+0x62], R51 ;  /* 0x0000623304000986 */ /* 0x0001e4000c101526 */
[----:B0-----:R-:W-:Y:S02]  /*6e70*/  @P5 IMAD.MOV.U32 R4, RZ, RZ, R12 ;  /* 0x000000ffff045224 */ /* 0x001fe400078e000c */
[----:B------:R-:W-:-:S05]  /*6e80*/  @P5 IMAD.MOV.U32 R5, RZ, RZ, R13 ;  /* 0x000000ffff055224 */ /* 0x000fca00078e000d */
[----:B------:R0:W-:Y:S04]  /*6e90*/  @P5 STG.E.U16 desc[UR38][R4.64+0x70], R52 ;  /* 0x0000703404005986 */ /* 0x0001e8000c101526 */
[----:B------:R1:W-:Y:S01]  /*6ea0*/  @P4 STG.E.U16 desc[UR38][R12.64+0x72], R53 ;  /* 0x000072350c004986 */ /* 0x0003e2000c101526 */
[----:B0-----:R-:W-:Y:S02]  /*6eb0*/  @P2 IMAD.MOV.U32 R4, RZ, RZ, R6 ;  /* 0x000000ffff042224 */ /* 0x001fe400078e0006 */
[----:B------:R-:W-:-:S05]  /*6ec0*/  @P2 IMAD.MOV.U32 R5, RZ, RZ, R7 ;  /* 0x000000ffff052224 */ /* 0x000fca00078e0007 */
[----:B------:R1:W-:Y:S04]  /*6ed0*/  @P2 STG.E.U16 desc[UR38][R4.64+0x70], R54 ;  /* 0x0000703604002986 */ /* 0x0003e8000c101526 */
[----:B------:R1:W-:Y:S02]  /*6ee0*/  @P1 STG.E.U16 desc[UR38][R6.64+0x72], R55 ;  /* 0x0000723706001986 */ /* 0x0003e4000c101526 */
.L_x_157:
[----:B------:R-:W-:Y:S05]  /*6ef0*/  BSYNC B0 ;  /* 0x0000000000007941 */ /* 0x000fea0003800000 */
.L_x_33:
[----:B------:R-:W-:Y:S01]  /*6f00*/  IADD3 R16, P0, R16, UR36, RZ ;  /* 0x0000002410107c10 */ /* 0x000fe2000ff1e0ff */
[----:B------:R-:W-:Y:S01]  /*6f10*/  ULDC.64 UR4, c[0x0][0x650] ;  /* 0x0001940000047ab9 */ /* 0x000fe20000000a00 */
[----:B------:R-:W-:Y:S01]  /*6f20*/  PRMT R3, RZ, 0x7610, R3 ;  /* 0x00007610ff037816 */ /* 0x000fe20000000003 */
[----:B------:R-:W-:Y:S01]  /*6f30*/  IMAD.MOV.U32 R102, RZ, RZ, -0x1 ;  /* 0xffffffffff667424 */ /* 0x000fe200078e00ff */
[----:B------:R-:W-:Y:S01]  /*6f40*/  IADD3.X R17, R17, UR42, RZ, P0, !PT ;  /* 0x0000002a11117c10 */ /* 0x000fe200087fe4ff */
[----:B------:R-:W-:Y:S01]  /*6f50*/  IMAD.MOV.U32 R23, RZ, RZ, -0x1 ;  /* 0xffffffffff177424 */ /* 0x000fe200078e00ff */
[----:B------:R-:W-:-:S04]  /*6f60*/  ISETP.GE.U32.AND P0, PT, R16, UR4, PT ;  /* 0x0000000410007c0c */ /* 0x000fc8000bf06070 */
[----:B------:R-:W-:-:S13]  /*6f70*/  ISETP.GE.U32.AND.EX P0, PT, R17, UR5, PT, P0 ;  /* 0x0000000511007c0c */ /* 0x000fda000bf06100 */
[----:B------:R-:W-:Y:S05]  /*6f80*/  @P0 BRA `(.L_x_158) ;  /* 0x0000000400500947 */ /* 0x000fea0003800000 */
[----:B0-----:R-:W0:Y:S01]  /*6f90*/  LDC.64 R10, c[0x0][0x628] ;  /* 0x00018a00ff0a7b82 */ /* 0x001e220000000a00 */
[----:B-1----:R-:W1:Y:S01]  /*6fa0*/  S2R R12, SR_CTAID.X ;  /* 0x00000000000c7919 */ /* 0x002e620000002500 */
[----:B----4-:R-:W-:Y:S02]  /*6fb0*/  IMAD.MOV.U32 R8, RZ, RZ, R16 ;  /* 0x000000ffff087224 */ /* 0x010fe400078e0010 */
[----:B------:R-:W-:Y:S01]  /*6fc0*/  IMAD.MOV.U32 R9, RZ, RZ, R17 ;  /* 0x000000ffff097224 */ /* 0x000fe200078e0011 */
[----:B------:R-:W4:Y:S03]  /*6fd0*/  S2R R20, SR_CTAID.Y ;  /* 0x0000000000147919 */ /* 0x000f260000002600 */
[----:B------:R-:W1:Y:S08]  /*6fe0*/  LDC R0, c[0x0][0x630] ;  /* 0x00018c00ff007b82 */ /* 0x000e700000000800 */
[----:B------:R-:W1:Y:S01]  /*6ff0*/  LDC.64 R14, c[0x0][0x620] ;  /* 0x00018800ff0e7b82 */ /* 0x000e620000000a00 */
[----:B0-----:R-:W-:-:S04]  /*7000*/  ISETP.NE.U32.AND P0, PT, R10, RZ, PT ;  /* 0x000000ff0a00720c */ /* 0x001fc80003f05070 */
[----:B------:R-:W-:-:S13]  /*7010*/  ISETP.NE.AND.EX P0, PT, R11, RZ, PT, P0 ;  /* 0x000000ff0b00720c */ /* 0x000fda0003f05300 */
[----:B-1--4-:R-:W-:Y:S05]  /*7020*/  @!P0 BRA `(.L_x_159) ;  /* 0x0000000000288947 */ /* 0x012fea0003800000 */
        /* <DEDUP_REMOVED lines=10> */
.L_x_159:
[-CC-:B------:R-:W-:Y:S01]  /*70d0*/  SHF.R.U64 R23, R8, R0.reuse, R9.reuse ;  /* 0x0000000008177219 */ /* 0x180fe20000001209 */
[----:B------:R-:W0:Y:S01]  /*70e0*/  LDC.64 R26, c[0x0][0x640] ;  /* 0x00019000ff1a7b82 */ /* 0x000e220000000a00 */
[----:B------:R-:W-:Y:S01]  /*70f0*/  SHF.R.U32.HI R0, RZ, R0, R9 ;  /* 0x00000000ff007219 */ /* 0x000fe20000011609 */
[----:B------:R-:W-:Y:S01]  /*7100*/  ULDC UR4, c[0x0][0x150] ;  /* 0x0000540000047ab9 */ /* 0x000fe20000000800 */
[----:B------:R-:W-:Y:S02]  /*7110*/  IADD3 R3, P0, RZ, -R23, RZ ;  /* 0x80000017ff037210 */ /* 0x000fe40007f1e0ff */
[----:B------:R-:W-:-:S03]  /*7120*/  I2FP.F32.U32 R7, R12 ;  /* 0x0000000c00077245 */ /* 0x000fc60000201000 */
[----:B------:R-:W1:Y:S01]  /*7130*/  LDC R6, c[0x0][0x618] ;  /* 0x00018600ff067b82 */ /* 0x000e620000000800 */
[----:B------:R-:W-:Y:S02]  /*7140*/  IMAD.X R5, RZ, RZ, ~R0, P0 ;  /* 0x000000ffff057224 */ /* 0x000fe400000e0e00 */
[----:B------:R-:W-:Y:S01]  /*7150*/  FMUL R7, R7, UR4 ;  /* 0x0000000407077c20 */ /* 0x000fe20008400000 */
[----:B------:R-:W-:Y:S01]  /*7160*/  ULDC UR4, c[0x0][0x154] ;  /* 0x0000550000047ab9 */ /* 0x000fe20000000800 */
[-C--:B------:R-:W-:Y:S02]  /*7170*/  IMAD R0, R5, R14.reuse, RZ ;  /* 0x0000000e05007224 */ /* 0x080fe400078e02ff */
[C---:B------:R-:W-:Y:S01]  /*7180*/  IMAD.WIDE.U32 R4, R3.reuse, R14, R16 ;  /* 0x0000000e03047225 */ /* 0x040fe200078e0010 */
[----:B------:R-:W4:Y:S01]  /*7190*/  LDC R8, c[0x0][0x608] ;  /* 0x00018200ff087b82 */ /* 0x000f220000000800 */
[----:B------:R-:W2:Y:S02]  /*71a0*/  F2I.U32.TRUNC.NTZ R7, R7 ;  /* 0x0000000700077305 */ /* 0x000ea4000020f000 */
[----:B------:R-:W-:Y:S01]  /*71b0*/  IMAD R3, R3, R15, R0 ;  /* 0x0000000f03037224 */ /* 0x000fe200078e0200 */
[----:B------:R-:W-:-:S03]  /*71c0*/  I2FP.F32.U32 R0, R20 ;  /* 0x0000001400007245 */ /* 0x000fc60000201000 */
[----:B------:R-:W-:Y:S01]  /*71d0*/  IMAD.IADD R3, R5, 0x1, R3 ;  /* 0x0000000105037824 */ /* 0x000fe200078e0203 */
[----:B------:R-:W3:Y:S01]  /*71e0*/  LDC R11, c[0x0][0x658] ;  /* 0x00019600ff0b7b82 */ /* 0x000ee20000000800 */
[----:B0-----:R-:W-:-:S04]  /*71f0*/  ISETP.NE.U32.AND P0, PT, R26, RZ, PT ;  /* 0x000000ff1a00720c */ /* 0x001fc80003f05070 */
[----:B------:R-:W-:-:S03]  /*7200*/  ISETP.NE.AND.EX P0, PT, R27, RZ, PT, P0 ;  /* 0x000000ff1b00720c */ /* 0x000fc60003f05300 */
[----:B------:R-:W0:Y:S01]  /*7210*/  LDC R9, c[0x0][0x144] ;  /* 0x00005100ff097b82 */ /* 0x000e220000000800 */
[-C--:B-1----:R-:W-:Y:S01]  /*7220*/  SHF.R.U64 R10, R4, R6.reuse, R3 ;  /* 0x00000006040a7219 */ /* 0x082fe20000001203 */
[----:B--2---:R-:W-:Y:S01]  /*7230*/  IMAD.MOV R7, RZ, RZ, -R7 ;  /* 0x000000ffff077224 */ /* 0x004fe200078e0a07 */
[----:B------:R-:W-:Y:S01]  /*7240*/  SHF.R.U32.HI R3, RZ, R6, R3 ;  /* 0x00000006ff037219 */ /* 0x000fe20000011603 */
[----:B------:R-:W-:-:S04]  /*7250*/  FMUL R6, R0, UR4 ;  /* 0x0000000400067c20 */ /* 0x000fc80008400000 */
[----:B------:R-:W1:Y:S01]  /*7260*/  LDC R21, c[0x0][0x148] ;  /* 0x00005200ff157b82 */ /* 0x000e620000000800 */
[----:B------:R2:W0:Y:S01]  /*7270*/  F2I.U32.TRUNC.NTZ R14, R6 ;  /* 0x00000006000e7305 */ /* 0x000422000020f000 */
[-CC-:B----4-:R-:W-:Y:S02]  /*7280*/  SHF.R.U64 R13, R10, R8.reuse, R3.reuse ;  /* 0x000000080a0d7219 */ /* 0x190fe40000001203 */
[----:B------:R-:W-:-:S04]  /*7290*/  SHF.R.U32.HI R0, RZ, R8, R3 ;  /* 0x00000008ff007219 */ /* 0x000fc80000011603 */
[----:B------:R-:W4:Y:S01]  /*72a0*/  LDC R24, c[0x0][0x600] ;  /* 0x00018000ff187b82 */ /* 0x000f220000000800 */
[-CC-:B---3--:R-:W-:Y:S02]  /*72b0*/  SHF.R.U64 R15, R13, R11.reuse, R0.reuse ;  /* 0x0000000b0d0f7219 */ /* 0x188fe40000001200 */
[----:B------:R-:W-:-:S03]  /*72c0*/  SHF.R.U32.HI R5, RZ, R11, R0 ;  /* 0x0000000bff057219 */ /* 0x000fc60000011600 */
[----:B------:R-:W-:Y:S02]  /*72d0*/  IMAD.MOV.U32 R4, RZ, RZ, R15 ;  /* 0x000000ffff047224 */ /* 0x000fe400078e000f */
[----:B------:R-:W3:Y:S01]  /*72e0*/  LDC R28, c[0x0][0x648] ;  /* 0x00019200ff1c7b82 */ /* 0x000ee20000000800 */
[----:B0-----:R-:W-:-:S07]  /*72f0*/  IMAD R25, R9, R7, R12 ;  /* 0x0000000709197224 */ /* 0x001fce00078e020c */
[----:B------:R-:W0:Y:S08]  /*7300*/  LDC R29, c[0x0][0x638] ;  /* 0x00018e00ff1d7b82 */ /* 0x000e300000000800 */
[----:B------:R-:W0:Y:S01]  /*7310*/  LDC R30, c[0x0][0x610] ;  /* 0x00018400ff1e7b82 */ /* 0x000e220000000800 */
[----:B-12-4-:R-:W-:Y:S05]  /*7320*/  @!P0 BRA `(.L_x_160) ;  /* 0x0000000000288947 */ /* 0x016fea0003800000 */
[----:B------:R-:W1:Y:S02]  /*7330*/  LDC R0, c[0x0][0x64c] ;  /* 0x00019300ff007b82 */ /* 0x000e640000000800 */
[----:B-1----:R-:W-:-:S05]  /*7340*/  IADD3 R3, P0, R15, R0, RZ ;  /* 0x000000000f037210 */ /* 0x002fca0007f1e0ff */
        /* <DEDUP_REMOVED lines=8> */
.L_x_160:
[----:B------:R-:W-:Y:S01]  /*73d0*/  ISETP.NE.AND P0, PT, R2, 0x1, PT ;  /* 0x000000010200780c */ /* 0x000fe20003f05270 */
[----:B------:R-:W-:Y:S01]  /*73e0*/  IMAD.MOV R14, RZ, RZ, -R14 ;  /* 0x000000ffff0e7224 */ /* 0x000fe200078e0a0e */
[----:B---3--:R-:W-:Y:S01]  /*73f0*/  SHF.R.U64 R0, R4, R28, R5 ;  /* 0x0000001c04007219 */ /* 0x008fe20000001205 */
[----:B------:R-:W-:Y:S01]  /*7400*/  VIADD R5, R24, 0xffffffff ;  /* 0xffffffff18057836 */ /* 0x000fe20000000000 */
[----:B------:R-:W-:-:S03]  /*7410*/  LOP3.LUT R3, R13, R100, RZ, 0xc0, !PT ;  /* 0x000000640d037212 */ /* 0x000fc600078ec0ff */
[----:B------:R-:W-:Y:S01]  /*7420*/  IMAD.MOV R4, RZ, RZ, -R0 ;  /* 0x000000ffff047224 */ /* 0x000fe200078e0a00 */
[----:B------:R-:W-:Y:S01]  /*7430*/  LOP3.LUT R10, R10, R5, RZ, 0xc0, !PT ;  /* 0x000000050a0a7212 */ /* 0x000fe200078ec0ff */
[----:B------:R-:W-:Y:S02]  /*7440*/  IMAD R0, R96, R0, R3 ;  /* 0x0000000060007224 */ /* 0x000fe400078e0203 */
[----:B0-----:R-:W-:Y:S02]  /*7450*/  IMAD R3, R4, R29, R15 ;  /* 0x0000001d04037224 */ /* 0x001fe400078e020f */
[----:B------:R-:W-:Y:S02]  /*7460*/  @P0 IMAD R25, R21, R14, R20 ;  /* 0x0000000e15190224 */ /* 0x000fe400078e0214 */
[----:B------:R-:W-:Y:S02]  /*7470*/  IMAD R5, R3, R24, R10 ;  /* 0x0000001803057224 */ /* 0x000fe400078e020a */
[----:B------:R-:W-:-:S02]  /*7480*/  IMAD R0, R0, R30, R25 ;  /* 0x0000001e00007224 */ /* 0x000fc400078e0219 */
[----:B------:R-:W-:-:S03]  /*7490*/  IMAD.MOV.U32 R4, RZ, RZ, 0x1 ;  /* 0x00000001ff047424 */ /* 0x000fc600078e00ff */
[----:B------:R-:W-:Y:S02]  /*74a0*/  SEL R102, R5, R0, !P0 ;  /* 0x0000000005667207 */ /* 0x000fe40004000000 */
[----:B------:R-:W-:Y:S02]  /*74b0*/  PRMT R3, R4, 0x7610, R3 ;  /* 0x0000761004037816 */ /* 0x000fe40000000003 */
[----:B------:R-:W-:-:S07]  /*74c0*/  SEL R0, R0, R5, !P0 ;  /* 0x0000000500007207 */ /* 0x000fce0004000000 */
.L_x_158:
[----:B------:R-:W-:Y:S01]  /*74d0*/  LOP3.LUT P0, RZ, R3, 0xff, RZ, 0xc0, !PT ;  /* 0x000000ff03ff7812 */ /* 0x000fe2000780c0ff */
[----:B------:R-:W-:-:S12]  /*74e0*/  IMAD.MOV.U32 R109, RZ, RZ, R0 ;  /* 0x000000ffff6d7224 */ /* 0x000fd800078e0000 */
[----:B------:R-:W-:Y:S05]  /*74f0*/  @P0 BRA `(.L_x_161) ;  /* 0xffffffa0002c0947 */ /* 0x000fea000383ffff */
[----:B------:R-:W-:Y:S05]  /*7500*/  EXIT ;  /* 0x000000000000794d */ /* 0x000fea0003800000 */
.L_x_8:
        /* <DEDUP_REMOVED lines=26> */
.L_x_163:
[----:B------:R-:W0:Y:S01]  /*76b0*/  LDC.64 R32, c[0x0][0x640] ;  /* 0x00019000ff207b82 */ /* 0x000e220000000a00 */
[-CC-:B------:R-:W-:Y:S01]  /*76c0*/  SHF.R.U64 R22, R14, R8.reuse, R15.reuse ;  /* 0x000000080e167219 */ /* 0x180fe2000000120f */
[----:B------:R-:W-:Y:S01]  /*76d0*/  IMAD.MOV.U32 R25, RZ, RZ, 0x1 ;  /* 0x00000001ff197424 */ /* 0x000fe200078e00ff */
[----:B------:R-:W-:Y:S02]  /*76e0*/  SHF.R.U32.HI R7, RZ, R8, R15 ;  /* 0x00000008ff077219 */ /* 0x000fe4000001160f */
[----:B------:R-:W-:-:S03]  /*76f0*/  IADD3 R13, P0, RZ, -R22, RZ ;  /* 0x80000016ff0d7210 */ /* 0x000fc60007f1e0ff */
[----:B------:R-:W1:Y:S02]  /*7700*/  LDC R12, c[0x0][0x618] ;  /* 0x00018600ff0c7b82 */ /* 0x000e640000000800 */
[----:B------:R-:W-:Y:S02]  /*7710*/  IMAD.X R7, RZ, RZ, ~R7, P0 ;  /* 0x000000ffff077224 */ /* 0x000fe400000e0e07 */
[----:B------:R-:W-:-:S04]  /*7720*/  IMAD.WIDE.U32 R10, R13, R26, R16 ;  /* 0x0000001a0d0a7225 */ /* 0x000fc800078e0010 */
[----:B------:R-:W2:Y:S01]  /*7730*/  LDC R14, c[0x0][0x608] ;  /* 0x00018200ff0e7b82 */ /* 0x000ea20000000800 */
[----:B------:R-:W-:-:S04]  /*7740*/  IMAD R8, R7, R26, RZ ;  /* 0x0000001a07087224 */ /* 0x000fc800078e02ff */
[----:B------:R-:W-:-:S03]  /*7750*/  IMAD R7, R13, R27, R8 ;  /* 0x0000001b0d077224 */ /* 0x000fc600078e0208 */
[----:B------:R-:W3:Y:S01]  /*7760*/  LDC R30, c[0x0][0x658] ;  /* 0x00019600ff1e7b82 */ /* 0x000ee20000000800 */
[----:B------:R-:W-:Y:S01]  /*7770*/  IMAD.IADD R7, R11, 0x1, R7 ;  /* 0x000000010b077824 */ /* 0x000fe200078e0207 */
[----:B0-----:R-:W-:Y:S01]  /*7780*/  ISETP.NE.U32.AND P0, PT, R32, RZ, PT ;  /* 0x000000ff2000720c */ /* 0x001fe20003f05070 */
[----:B------:R-:W-:-:S03]  /*7790*/  IMAD.MOV.U32 R11, RZ, RZ, -0x1 ;  /* 0xffffffffff0b7424 */ /* 0x000fc600078e00ff */
        /* <DEDUP_REMOVED lines=8> */
[-C--:B---3--:R-:W-:Y:S02]  /*7820*/  SHF.L.U32 R10, R11, R30.reuse, RZ ;  /* 0x0000001e0b0a7219 */ /* 0x088fe400000006ff */
[--C-:B------:R-:W-:Y:S02]  /*7830*/  SHF.R.U64 R28, R26, R30, R7.reuse ;  /* 0x0000001e1a1c7219 */ /* 0x100fe40000001207 */
[----:B------:R-:W-:Y:S02]  /*7840*/  LOP3.LUT R27, RZ, R10, RZ, 0x33, !PT ;  /* 0x0000000aff1b7212 */ /* 0x000fe400078e33ff */
[----:B------:R-:W-:Y:S01]  /*7850*/  SHF.R.U32.HI R11, RZ, R30, R7 ;  /* 0x0000001eff0b7219 */ /* 0x000fe20000011607 */
[----:B------:R-:W3:Y:S01]  /*7860*/  LDC R29, c[0x0][0x610] ;  /* 0x00018400ff1d7b82 */ /* 0x000ee20000000800 */
[----:B------:R-:W-:Y:S01]  /*7870*/  IMAD.MOV.U32 R10, RZ, RZ, R28 ;  /* 0x000000ffff0a7224 */ /* 0x000fe200078e001c */
[----:B------:R-:W-:Y:S06]  /*7880*/  @!P0 BRA `(.L_x_164) ;  /* 0x0000000000288947 */ /* 0x000fec0003800000 */
        /* <DEDUP_REMOVED lines=10> */
.L_x_164:
[----:B------:R-:W-:Y:S02]  /*7930*/  ISETP.NE.AND P0, PT, R2, 0x1, PT ;  /* 0x000000010200780c */ /* 0x000fe40003f05270 */
[----:B-1----:R-:W-:Y:S01]  /*7940*/  SHF.R.U64 R8, R10, R8, R11 ;  /* 0x000000080a087219 */ /* 0x002fe2000000120b */
[----:B0-----:R-:W-:Y:S01]  /*7950*/  VIADD R11, R21, 0xffffffff ;  /* 0xffffffff150b7836 */ /* 0x001fe20000000000 */
[----:B------:R-:W-:Y:S02]  /*7960*/  SHF.L.U32 R25, R25, R30, RZ ;  /* 0x0000001e19197219 */ /* 0x000fe400000006ff */
[----:B------:R-:W-:Y:S01]  /*7970*/  LOP3.LUT R5, R26, R27, RZ, 0xc0, !PT ;  /* 0x0000001b1a057212 */ /* 0x000fe200078ec0ff */
[----:B------:R-:W-:-:S04]  /*7980*/  IMAD.MOV R7, RZ, RZ, -R8 ;  /* 0x000000ffff077224 */ /* 0x000fc800078e0a08 */
[----:B------:R-:W-:Y:S02]  /*7990*/  IMAD R5, R25, R8, R5 ;  /* 0x0000000819057224 */ /* 0x000fe400078e0205 */
[----:B------:R-:W-:Y:S01]  /*79a0*/  @P0 IMAD R6, R9, R24, R4 ;  /* 0x0000001809060224 */ /* 0x000fe200078e0204 */
[----:B------:R-:W-:Y:S01]  /*79b0*/  LOP3.LUT R9, R20, R11, RZ, 0xc0, !PT ;  /* 0x0000000b14097212 */ /* 0x000fe200078ec0ff */
[----:B--2---:R-:W-:Y:S02]  /*79c0*/  IMAD R4, R7, R23, R28 ;  /* 0x0000001707047224 */ /* 0x004fe400078e021c */
[----:B---3--:R-:W-:Y:S02]  /*79d0*/  IMAD R6, R5, R29, R6 ;  /* 0x0000001d05067224 */ /* 0x008fe400078e0206 */
[----:B------:R-:W-:Y:S02]  /*79e0*/  IMAD R5, R4, R21, R9 ;  /* 0x0000001504057224 */ /* 0x000fe400078e0209 */
[----:B------:R-:W-:-:S02]  /*79f0*/  IMAD.MOV.U32 R8, RZ, RZ, 0x1 ;  /* 0x00000001ff087424 */ /* 0x000fc400078e00ff */
[----:B------:R-:W-:Y:S01]  /*7a00*/  IMAD.MOV.U32 R7, RZ, RZ, R22 ;  /* 0x000000ffff077224 */ /* 0x000fe200078e0016 */
[----:B------:R-:W-:Y:S02]  /*7a10*/  SEL R21, R5, R6, !P0 ;  /* 0x0000000605157207 */ /* 0x000fe40004000000 */
[----:B------:R-:W-:-:S07]  /*7a20*/  SEL R20, R6, R5, !P0 ;  /* 0x0000000506147207 */ /* 0x000fce0004000000 */
.L_x_162:
[----:B------:R-:W-:-:S08]  /*7a30*/  NOP ;  /* 0x0000000000007918 */ /* 0x000fd00000000000 */
[----:B------:R-:W0:-:S00]  /*7a40*/  USETMAXREG.DEALLOC.CTAPOOL 0x28 ;  /* 0x00000028000079c8 */ /* 0x000e0000080e0500 */
[----:B0-----:R-:W-:-:S13]  /*7a50*/  ISETP.NE.AND P0, PT, R3, RZ, PT ;  /* 0x000000ff0300720c */ /* 0x001fda0003f05270 */
[----:B------:R-:W-:Y:S05]  /*7a60*/  @P0 EXIT ;  /* 0x000000000000094d */ /* 0x000fea0003800000 */
[----:B------:R-:W-:Y:S01]  /*7a70*/  LOP3.LUT P0, RZ, R8, 0xff, RZ, 0xc0, !PT ;  /* 0x000000ff08ff7812 */ /* 0x000fe2000780c0ff */
[----:B------:R-:W-:Y:S02]  /*7a80*/  IMAD.MOV.U32 R3, RZ, RZ, 0x1 ;  /* 0x00000001ff037424 */ /* 0x000fe400078e00ff */
[----:B------:R-:W-:-:S10]  /*7a90*/  IMAD.MOV.U32 R8, RZ, RZ, RZ ;  /* 0x000000ffff087224 */ /* 0x000fd400078e00ff */
[----:B------:R-:W-:Y:S05]  /*7aa0*/  @!P0 BRA `(.L_x_165) ;  /* 0x0000000c00288947 */ /* 0x000fea0003800000 */
[----:B------:R-:W0:Y:S01]  /*7ab0*/  LDC R3, c[0x0][0x28c] ;  /* 0x0000a300ff037b82 */ /* 0x000e220000000800 */
[----:B------:R-:W1:Y:S01]  /*7ac0*/  S2R R13, SR_CgaCtaId ;  /* 0x00000000000d7919 */ /* 0x000e620000008800 */
[----:B------:R-:W-:Y:S01]  /*7ad0*/  ULDC UR5, c[0x0][0x658] ;  /* 0x0001960000057ab9 */ /* 0x000fe20000000800 */
[----:B------:R-:W-:Y:S01]  /*7ae0*/  UMOV UR6, 0xffffffff ;  /* 0xffffffff00067882 */ /* 0x000fe20000000000 */
[----:B------:R-:W-:Y:S01]  /*7af0*/  BSSY B0, `(.L_x_165) ;  /* 0x00000c5000007945 */ /* 0x000fe20003800000 */
[----:B------:R-:W-:Y:S01]  /*7b00*/  USHF.L.U32 UR6, UR6, UR5, URZ ;  /* 0x0000000506067299 */ /* 0x000fe2000800063f */
[----:B------:R-:W-:Y:S01]  /*7b10*/  IMAD.MOV.U32 R10, RZ, RZ, 0x1 ;  /* 0x00000001ff0a7424 */ /* 0x000fe200078e00ff */
[----:B------:R-:W-:Y:S01]  /*7b20*/  LOP3.LUT R9, R18, 0x2, RZ, 0xfc, !PT ;  /* 0x0000000212097812 */ /* 0x000fe200078efcff */
[----:B------:R-:W-:Y:S01]  /*7b30*/  IMAD.MOV.U32 R8, RZ, RZ, RZ ;  /* 0x000000ffff087224 */ /* 0x000fe200078e00ff */
[----:B------:R-:W-:Y:S01]  /*7b40*/  ULDC UR4, c[0x0][0x600] ;  /* 0x0001800000047ab9 */ /* 0x000fe20000000800 */
[----:B------:R-:W-:Y:S01]  /*7b50*/  UMOV UR7, 0x1 ;  /* 0x0000000100077882 */ /* 0x000fe20000000000 */
[----:B------:R-:W-:-:S02]  /*7b60*/  UIADD3 UR15, UR4, -0x1, URZ ;  /* 0xffffffff040f7890 */ /* 0x000fc4000fffe03f */
[----:B------:R-:W-:Y:S02]  /*7b70*/  USHF.L.U32 UR17, UR7, UR5, URZ ;  /* 0x0000000507117299 */ /* 0x000fe4000800063f */
[----:B------:R-:W-:Y:S01]  /*7b80*/  ULOP3.LUT UR16, URZ, UR6, URZ, 0x33, !UPT ;  /* 0x000000063f107292 */ /* 0x000fe2000f8e333f */
[----:B------:R-:W-:Y:S01]  /*7b90*/  ULDC.64 UR20, c[0x0][0x198] ;  /* 0x0000660000147ab9 */ /* 0x000fe20000000a00 */
[----:B0-----:R-:W-:-:S05]  /*7ba0*/  VIADD R3, R3, 0x1f ;  /* 0x0000001f03037836 */ /* 0x001fca0000000000 */
[----:B------:R-:W-:-:S04]  /*7bb0*/  SHF.R.S32.HI R4, RZ, 0x1f, R3 ;  /* 0x0000001fff047819 */ /* 0x000fc80000011403 */
[----:B------:R-:W-:Y:S01]  /*7bc0*/  LEA.HI R4, R4, R3, RZ, 0x5 ;  /* 0x0000000304047211 */ /* 0x000fe200078f28ff */
[C---:B-1----:R-:W-:Y:S02]  /*7bd0*/  IMAD.SHL.U32 R12, R13.reuse, 0x20, RZ ;  /* 0x000000200d0c7824 */ /* 0x042fe400078e00ff */
[----:B------:R-:W-:Y:S01]  /*7be0*/  IMAD.SHL.U32 R13, R13, 0x400, RZ ;  /* 0x000004000d0d7824 */ /* 0x000fe200078e00ff */
[----:B------:R-:W-:Y:S01]  /*7bf0*/  SHF.R.S32.HI R11, RZ, 0x5, R4 ;  /* 0x00000005ff0b7819 */ /* 0x000fe20000011404 */
[----:B------:R-:W-:Y:S01]  /*7c00*/  IMAD.MOV.U32 R3, RZ, RZ, 0x1 ;  /* 0x00000001ff037424 */ /* 0x000fe200078e00ff */
[----:B------:R-:W-:Y:S02]  /*7c10*/  LOP3.LUT R12, R12, 0x20, RZ, 0xc0, !PT ;  /* 0x000000200c0c7812 */ /* 0x000fe400078ec0ff */
[----:B------:R-:W-:Y:S01]  /*7c20*/  LOP3.LUT R13, R13, 0x400, RZ, 0xc0, !PT ;  /* 0x000004000d0d7812 */ /* 0x000fe200078ec0ff */
[----:B------:R-:W-:-:S07]  /*7c30*/  VIADD R19, R11, 0x1 ;  /* 0x000000010b137836 */ /* 0x000fce0000000000 */
.L_x_176:
[----:B------:R-:W-:-:S03]  /*7c40*/  UMOV UR4, 0xffffffff ;  /* 0xffffffff00047882 */ /* 0x000fc60000000000 */
[----:B------:R-:W-:Y:S05]  /*7c50*/  BRA.DIV UR4, `(.L_x_166) ;  /* 0x0000001204a07947 */ /* 0x000fea000b800000 */
[----:B------:R-:W-:-:S13]  /*7c60*/  ELECT P6, URZ, PT ;  /* 0x00000000003f782f */ /* 0x000fda00038c0000 */
.L_x_194:
[----:B------:R-:W0:Y:S01]  /*7c70*/  LDC R4, c[0x0][0x28c] ;  /* 0x0000a300ff047b82 */ /* 0x000e220000000800 */
[----:B------:R-:W-:Y:S01]  /*7c80*/  BSSY B1, `(.L_x_167) ;  /* 0x0000038000017945 */ /* 0x000fe20003800000 */
[----:B0-----:R-:W-:-:S13]  /*7c90*/  ISETP.LT.OR P6, PT, R4, 0x1, !P6 ;  /* 0x000000010400780c */ /* 0x001fda00077c1670 */
[----:B------:R-:W-:Y:S05]  /*7ca0*/  @P6 BRA `(.L_x_168) ;  /* 0x0000000000d46947 */ /* 0x000fea0003800000 */
[----:B------:R-:W-:Y:S02]  /*7cb0*/  IMAD R21, R21, 0x40, R12 ;  /* 0x0000004015157824 */ /* 0x000fe400078e020c */
[----:B------:R-:W-:Y:S02]  /*7cc0*/  IMAD.SHL.U32 R20, R20, 0x100, RZ ;  /* 0x0000010014147824 */ /* 0x000fe400078e00ff */
[----:B------:R-:W-:Y:S02]  /*7cd0*/  IMAD.MOV.U32 R22, RZ, RZ, RZ ;  /* 0x000000ffff167224 */ /* 0x000fe400078e00ff */
[----:B------:R-:W-:Y:S02]  /*7ce0*/  IMAD.MOV.U32 R4, RZ, RZ, R19 ;  /* 0x000000ffff047224 */ /* 0x000fe400078e0013 */
[----:B------:R-:W-:Y:S02]  /*7cf0*/  IMAD.MOV.U32 R5, RZ, RZ, R3 ;  /* 0x000000ffff057224 */ /* 0x000fe400078e0003 */
[----:B------:R-:W-:-:S07]  /*7d00*/  IMAD.MOV.U32 R6, RZ, RZ, R8 ;  /* 0x000000ffff067224 */ /* 0x000fce00078e0008 */
.L_x_171:
[----:B------:R-:W0:Y:S01]  /*7d10*/  S2R R15, SR_CgaCtaId ;  /* 0x00000000000f7919 */ /* 0x000e220000008800 */
[----:B------:R-:W-:Y:S02]  /*7d20*/  MOV R14, 0x400 ;  /* 0x00000400000e7802 */ /* 0x000fe40000000f00 */
[----:B------:R-:W-:Y:S02]  /*7d30*/  ISETP.NE.AND P1, PT, R0, RZ, PT ;  /* 0x000000ff0000720c */ /* 0x000fe40003f25270 */
[----:B0-----:R-:W-:Y:S02]  /*7d40*/  LEA R25, R15, R14, 0x18 ;  /* 0x0000000e0f197211 */ /* 0x001fe400078ec0ff */
[----:B------:R-:W-:-:S09]  /*7d50*/  SHF.L.U32 R14, R5, 0x1f, RZ ;  /* 0x0000001f050e7819 */ /* 0x000fd200000006ff */
[----:B------:R-:W0:Y:S01]  /*7d60*/  @!P1 LDC R15, c[0x0][0x500] ;  /* 0x00014000ff0f9b82 */ /* 0x000e220000000800 */
[----:B------:R-:W-:-:S04]  /*7d70*/  IMAD R23, R6, 0x8, R25 ;  /* 0x0000000806177824 */ /* 0x000fc800078e0219 */
[----:B------:R-:W1:Y:S02]  /*7d80*/  SYNCS.PHASECHK.TRANS64.TRYWAIT P0, [R23+URZ+0x58], R14 ;  /* 0x0000580e170075a7 */ /* 0x000e64000800017f */
[----:B-1----:R-:W-:Y:S05]  /*7d90*/  @!P0 BRA `(.L_x_169) ;  /* 0x0000001000708947 */ /* 0x002fea0003800000 */
.L_x_195:
[----:B-1----:R-:W-:Y:S01]  /*7da0*/  PRMT R14, R9, 0x9910, RZ ;  /* 0x00009910090e7816 */ /* 0x002fe200000000ff */
[----:B0-----:R0:W-:Y:S03]  /*7db0*/  @!P1 SYNCS.ARRIVE.TRANS64 RZ, [R23+URZ], R15 ;  /* 0x0000000f17ff99a7 */ /* 0x0011e6000800003f */
[----:B------:R-:W-:-:S13]  /*7dc0*/  ISETP.NE.AND P0, PT, R14, 0x2, PT ;  /* 0x000000020e00780c */ /* 0x000fda0003f05270 */
[----:B0-----:R-:W-:Y:S05]  /*7dd0*/  @P0 BRA `(.L_x_170) ;  /* 0x0000000000040947 */ /* 0x001fea0003800000 */
[----:B------:R-:W-:Y:S01]  /*7de0*/  BPT.TRAP 0x1 ;  /* 0x000000040000795c */ /* 0x000fe20000300000 */
.L_x_170:
[C---:B------:R-:W-:Y:S01]  /*7df0*/  IMAD R14, R6.reuse, 0x800, R13 ;  /* 0x00000800060e7824 */ /* 0x040fe200078e020d */
[----:B------:R-:W-:Y:S01]  /*7e00*/  R2UR UR9, R23 ;  /* 0x00000000170972ca */ /* 0x000fe200000e0000 */
[--C-:B------:R-:W-:Y:S01]  /*7e10*/  IMAD R15, R6, 0x4000, R25.reuse ;  /* 0x00004000060f7824 */ /* 0x100fe200078e0219 */
[----:B------:R-:W-:Y:S01]  /*7e20*/  UIADD3 UR4, UP0, UR20, 0xf0, URZ ;  /* 0x000000f014047890 */ /* 0x000fe2000ff1e03f */
[----:B------:R-:W-:Y:S01]  /*7e30*/  IMAD R14, R14, 0x2, R25 ;  /* 0x000000020e0e7824 */ /* 0x000fe200078e0219 */
[----:B------:R-:W-:Y:S01]  /*7e40*/  R2UR UR11, R20 ;  /* 0x00000000140b72ca */ /* 0x000fe200000e0000 */
[----:B------:R-:W-:Y:S01]  /*7e50*/  VIADD R4, R4, 0xffffffff ;  /* 0xffffffff04047836 */ /* 0x000fe20000000000 */
[----:B------:R-:W-:Y:S01]  /*7e60*/  R2UR UR5, R15 ;  /* 0x000000000f0572ca */ /* 0x000fe200000e0000 */
[----:B------:R-:W-:Y:S01]  /*7e70*/  UIADD3 UR22, UP1, UR20, 0x1f0, URZ ;  /* 0x000001f014167890 */ /* 0x000fe2000ff3e03f */
[----:B------:R-:W-:Y:S01]  /*7e80*/  R2UR UR8, R14 ;  /* 0x000000000e0872ca */ /* 0x000fe200000e0000 */
[----:B------:R-:W-:Y:S01]  /*7e90*/  VIADD R6, R6, 0x1 ;  /* 0x0000000106067836 */ /* 0x000fe20000000000 */
[----:B------:R-:W-:Y:S01]  /*7ea0*/  R2UR UR10, R22 ;  /* 0x00000000160a72ca */ /* 0x000fe200000e0000 */
[----:B------:R-:W-:Y:S01]  /*7eb0*/  UIADD3.X UR23, URZ, UR21, URZ, UP1, !UPT ;  /* 0x000000153f177290 */ /* 0x000fe20008ffe43f */
[----:B------:R-:W-:Y:S01]  /*7ec0*/  R2UR UR12, R7 ;  /* 0x00000000070c72ca */ /* 0x000fe200000e0000 */
[----:B------:R-:W-:Y:S01]  /*7ed0*/  UMOV UR6, 0x0 ;  /* 0x0000000000067882 */ /* 0x000fe20000000000 */
[----:B------:R-:W-:Y:S01]  /*7ee0*/  R2UR UR18, R21 ;  /* 0x00000000151272ca */ /* 0x000fe200000e0000 */
[----:B------:R-:W-:Y:S01]  /*7ef0*/  UMOV UR7, 0x10000000 ;  /* 0x1000000000077882 */ /* 0x000fe20000000000 */
[----:B------:R-:W-:Y:S01]  /*7f00*/  ISETP.GT.AND P1, PT, R4, 0x1, PT ;  /* 0x000000010400780c */ /* 0x000fe20003f24270 */
[----:B------:R-:W-:Y:S01]  /*7f10*/  UMOV UR19, 0x30000 ;  /* 0x0003000000137882 */ /* 0x000fe20000000000 */
[----:B------:R-:W-:Y:S01]  /*7f20*/  ISETP.NE.AND P0, PT, R6, 0xb, PT ;  /* 0x0000000b0600780c */ /* 0x000fe20003f05270 */
[----:B------:R-:W-:Y:S01]  /*7f30*/  UIADD3 UR13, UR5, 0x180, URZ ;  /* 0x00000180050d7890 */ /* 0x000fe2000fffe03f */
[----:B------:R-:W-:Y:S01]  /*7f40*/  VIADD R22, R22, 0x20 ;  /* 0x0000002016167836 */ /* 0x000fe20000000000 */
[----:B------:R-:W-:Y:S01]  /*7f50*/  UIADD3.X UR5, URZ, UR21, URZ, UP0, !UPT ;  /* 0x000000153f057290 */ /* 0x000fe200087fe43f */
[----:B------:R-:W-:Y:S01]  /*7f60*/  SEL R14, RZ, 0x1, P0 ;  /* 0x00000001ff0e7807 */ /* 0x000fe20000000000 */
[----:B------:R-:W-:Y:S01]  /*7f70*/  UIADD3 UR14, UR8, 0x2c180, URZ ;  /* 0x0002c180080e7890 */ /* 0x000fe2000fffe03f */
[----:B------:R-:W-:-:S02]  /*7f80*/  SEL R6, R6, RZ, P0 ;  /* 0x000000ff06067207 */ /* 0x000fc40000000000 */
[----:B------:R-:W-:Y:S01]  /*7f90*/  UMOV UR8, UR13 ;  /* 0x0000000d00087c82 */ /* 0x000fe20008000000 */
[----:B------:R-:W-:-:S03]  /*7fa0*/  LOP3.LUT R5, R5, R14, RZ, 0x3c, !PT ;  /* 0x0000000e05057212 */ /* 0x000fc600078e3cff */
[----:B------:R0:W-:Y:S02]  /*7fb0*/  UTMALDG.3D [UR8], [UR4], desc[UR6] ;  /* 0x00000608040075b4 */ /* 0x0001e40008011000 */
[----:B0-----:R-:W-:Y:S01]  /*7fc0*/  UMOV UR8, UR14 ;  /* 0x0000000e00087c82 */ /* 0x001fe20008000000 */
[----:B------:R-:W-:Y:S02]  /*7fd0*/  UMOV UR11, UR18 ;  /* 0x00000012000b7c82 */ /* 0x000fe40008000000 */
[----:B------:R0:W-:Y:S02]  /*7fe0*/  UTMALDG.3D.MULTICAST [UR8], [UR22], UR19, desc[UR6] ;  /* 0x00000608160073b4 */ /* 0x0001e40008011813 */
[----:B0-----:R-:W-:Y:S05]  /*7ff0*/  @P1 BRA `(.L_x_171) ;  /* 0xfffffffc00441947 */ /* 0x001fea000383ffff */
.L_x_168:
[----:B------:R-:W-:Y:S05]  /*8000*/  BSYNC B1 ;  /* 0x0000000000017941 */ /* 0x000fea0003800000 */
.L_x_167:
[----:B------:R-:W-:Y:S01]  /*8010*/  LOP3.LUT P1, RZ, R10, 0xff, RZ, 0xc0, !PT ;  /* 0x000000ff0aff7812 */ /* 0x000fe2000782c0ff */
[C---:B------:R-:W-:Y:S01]  /*8020*/  IMAD.IADD R7, R11.reuse, 0x1, R8 ;  /* 0x000000010b077824 */ /* 0x040fe200078e0208 */
[----:B------:R-:W-:Y:S01]  /*8030*/  ULDC.64 UR4, c[0x0][0x650] ;  /* 0x0001940000047ab9 */ /* 0x000fe20000000a00 */
[----:B------:R-:W-:Y:S01]  /*8040*/  ISETP.GE.U32.AND P2, PT, R11, 0xb, PT ;  /* 0x0000000b0b00780c */ /* 0x000fe20003f46070 */
[----:B------:R-:W-:Y:S01]  /*8050*/  BSSY B1, `(.L_x_172) ;  /* 0x000006c000017945 */ /* 0x000fe20003800000 */
[----:B------:R-:W-:Y:S01]  /*8060*/  IMAD.MOV.U32 R20, RZ, RZ, -0x1 ;  /* 0xffffffffff147424 */ /* 0x000fe200078e00ff */
[----:B------:R-:W-:Y:S01]  /*8070*/  ISETP.GT.U32.AND P0, PT, R7, 0xa, PT ;  /* 0x0000000a0700780c */ /* 0x000fe20003f04070 */
[----:B------:R-:W-:Y:S01]  /*8080*/  IMAD.MOV.U32 R21, RZ, RZ, -0x1 ;  /* 0xffffffffff157424 */ /* 0x000fe200078e00ff */
[----:B------:R-:W-:Y:S02]  /*8090*/  PRMT R10, RZ, 0x7610, R10 ;  /* 0x00007610ff0a7816 */ /* 0x000fe4000000000a */
[----:B------:R-:W-:-:S03]  /*80a0*/  ISETP.LT.U32.AND P0, PT, R11, 0xb, P0 ;  /* 0x0000000b0b00780c */ /* 0x000fc60000701070 */
[----:B------:R-:W0:Y:S01]  /*80b0*/  @P1 S2R R5, SR_CgaCtaId ;  /* 0x0000000000051919 */ /* 0x000e220000008800 */
[----:B------:R-:W-:-:S04]  /*80c0*/  @P1 MOV R4, 0x400 ;  /* 0x0000040000041802 */ /* 0x000fc80000000f00 */
[----:B0-----:R-:W-:Y:S01]  /*80d0*/  @P1 LEA R6, R5, R4, 0x18 ;  /* 0x0000000405061211 */ /* 0x001fe200078ec0ff */
[----:B------:R-:W-:Y:S01]  /*80e0*/  IMAD.WIDE.U32 R4, R7, -0x45d1745d, RZ ;  /* 0xba2e8ba307047825 */ /* 0x000fe200078e00ff */
[----:B------:R-:W-:Y:S02]  /*80f0*/  SEL R4, RZ, 0x1, !P0 ;  /* 0x00000001ff047807 */ /* 0x000fe40004000000 */
[----:B------:R0:W-:Y:S01]  /*8100*/  @P1 SYNCS.ARRIVE.TRANS64.A1T0 RZ, [R6+URZ+0xc8], RZ ;  /* 0x0000c8ff06ff19a7 */ /* 0x0001e2000810003f */
[----:B------:R-:W-:Y:S02]  /*8110*/  IADD3 R16, P1, R16, UR36, RZ ;  /* 0x0000002410107c10 */ /* 0x000fe4000ff3e0ff */
[----:B------:R-:W-:Y:S02]  /*8120*/  LOP3.LUT R3, R3, R4, RZ, 0x3c, !PT ;  /* 0x0000000403037212 */ /* 0x000fe400078e3cff */
[----:B------:R-:W-:Y:S02]  /*8130*/  IADD3.X R17, R17, UR42, RZ, P1, !PT ;  /* 0x0000002a11117c10 */ /* 0x000fe40008ffe4ff */
[----:B------:R-:W-:-:S02]  /*8140*/  ISETP.GE.U32.AND P0, PT, R16, UR4, PT ;  /* 0x0000000410007c0c */ /* 0x000fc4000bf06070 */
[----:B0-----:R-:W-:Y:S02]  /*8150*/  SHF.R.U32.HI R6, RZ, 0x3, R5 ;  /* 0x00000003ff067819 */ /* 0x001fe40000011605 */
[----:B------:R-:W-:Y:S02]  /*8160*/  ISETP.GE.U32.AND.EX P0, PT, R17, UR5, PT, P0 ;  /* 0x0000000511007c0c */ /* 0x000fe4000bf06100 */
[----:B------:R-:W-:Y:S01]  /*8170*/  @P2 LOP3.LUT R3, R3, 0x1, R6, 0x78, !PT ;  /* 0x0000000103032812 */ /* 0x000fe200078e7806 */
[----:B------:R-:W-:Y:S01]  /*8180*/  IMAD R8, R6, -0xb, R7 ;  /* 0xfffffff506087824 */ /* 0x000fe200078e0207 */
[----:B------:R-:W-:Y:S01]  /*8190*/  PRMT R4, RZ, 0x7610, R4 ;  /* 0x00007610ff047816 */ /* 0x000fe20000000004 */
[----:B------:R-:W-:-:S08]  /*81a0*/  IMAD.MOV.U32 R7, RZ, RZ, -0x1 ;  /* 0xffffffffff077424 */ /* 0x000fd000078e00ff */
[----:B------:R-:W-:Y:S05]  /*81b0*/  @P0 BRA `(.L_x_173) ;  /* 0x0000000400540947 */ /* 0x000fea0003800000 */
[----:B------:R-:W0:Y:S01]  /*81c0*/  S2R R15, SR_CTAID.X ;  /* 0x00000000000f7919 */ /* 0x000e220000002500 */
[----:B------:R-:W-:Y:S01]  /*81d0*/  ULDC.64 UR4, c[0x0][0x628] ;  /* 0x00018a0000047ab9 */ /* 0x000fe20000000a00 */
[----:B------:R-:W-:Y:S01]  /*81e0*/  ULDC UR7, c[0x0][0x630] ;  /* 0x00018c0000077ab9 */ /* 0x000fe20000000800 */
[----:B------:R-:W-:Y:S01]  /*81f0*/  ISETP.NE.U32.AND P0, PT, RZ, UR4, PT ;  /* 0x00000004ff007c0c */ /* 0x000fe2000bf05070 */
[----:B------:R-:W1:Y:S01]  /*8200*/  S2R R20, SR_CTAID.Y ;  /* 0x0000000000147919 */ /* 0x000e620000002600 */
[----:B------:R-:W-:Y:S01]  /*8210*/  ULDC UR8, c[0x0][0x150] ;  /* 0x0000540000087ab9 */ /* 0x000fe20000000800 */
[----:B------:R-:W-:Y:S01]  /*8220*/  IMAD.MOV.U32 R4, RZ, RZ, R16 ;  /* 0x000000ffff047224 */ /* 0x000fe200078e0010 */
[----:B------:R-:W-:Y:S01]  /*8230*/  ISETP.NE.AND.EX P0, PT, RZ, UR5, PT, P0 ;  /* 0x00000005ff007c0c */ /* 0x000fe2000bf05300 */
[----:B------:R-:W-:Y:S01]  /*8240*/  IMAD.MOV.U32 R5, RZ, RZ, R17 ;  /* 0x000000ffff057224 */ /* 0x000fe200078e0011 */
[----:B0-----:R-:W-:-:S11]  /*8250*/  I2FP.F32.U32 R22, R15 ;  /* 0x0000000f00167245 */ /* 0x001fd60000201000 */
[----:B------:R-:W-:Y:S05]  /*8260*/  @!P0 BRA `(.L_x_174) ;  /* 0x0000000000288947 */ /* 0x000fea0003800000 */
[----:B------:R-:W-:Y:S02]  /*8270*/  ULDC UR6, c[0x0][0x634] ;  /* 0x00018d0000067ab9 */ /* 0x000fe40000000800 */
[----:B------:R-:W-:-:S05]  /*8280*/  IADD3 R5, P0, R16, UR6, RZ ;  /* 0x0000000610057c10 */ /* 0x000fca000ff1e0ff */
[----:B------:R-:W-:-:S04]  /*8290*/  IMAD.X R21, RZ, RZ, R17, P0 ;  /* 0x000000ffff157224 */ /* 0x000fc800000e0611 */
[----:B------:R-:W-:-:S04]  /*82a0*/  IMAD.WIDE.U32 R6, R21, UR4, RZ ;  /* 0x0000000415067c25 */ /* 0x000fc8000f8e00ff */
[----:B------:R-:W-:-:S04]  /*82b0*/  IMAD.WIDE.U32 R6, P0, R5, UR5, R6 ;  /* 0x0000000505067c25 */ /* 0x000fc8000f800006 */
[----:B------:R-:W-:-:S04]  /*82c0*/  IMAD.WIDE.U32 R4, R5, UR4, RZ ;  /* 0x0000000405047c25 */ /* 0x000fc8000f8e00ff */
[----:B------:R-:W-:Y:S01]  /*82d0*/  IMAD.MOV.U32 R4, RZ, RZ, R7 ;  /* 0x000000ffff047224 */ /* 0x000fe200078e0007 */
[----:B------:R-:W-:Y:S01]  /*82e0*/  IADD3 RZ, P1, R5, R6, RZ ;  /* 0x0000000605ff7210 */ /* 0x000fe20007f3e0ff */
[----:B------:R-:W-:-:S04]  /*82f0*/  IMAD.X R5, RZ, RZ, RZ, P0 ;  /* 0x000000ffff057224 */ /* 0x000fc800000e06ff */
[----:B------:R-:W-:-:S08]  /*8300*/  IMAD.WIDE.U32.X R4, R21, UR5, R4, P1 ;  /* 0x0000000515047c25 */ /* 0x000fd000088e0404 */
.L_x_174:
[--C-:B------:R-:W-:Y:S01]  /*8310*/  SHF.R.U64 R14, R4, UR7, R5.reuse ;  /* 0x00000007040e7c19 */ /* 0x100fe20008001205 */
[----:B------:R-:W-:Y:S01]  /*8320*/  FMUL R22, R22, UR8 ;  /* 0x0000000816167c20 */ /* 0x000fe20008400000 */
[----:B------:R-:W-:Y:S01]  /*8330*/  SHF.R.U32.HI R4, RZ, UR7, R5 ;  /* 0x00000007ff047c19 */ /* 0x000fe20008011605 */
[----:B------:R-:W0:Y:S01]  /*8340*/  LDC R6, c[0x0][0x144] ;  /* 0x00005100ff067b82 */ /* 0x000e220000000800 */
[----:B------:R-:W-:Y:S01]  /*8350*/  IADD3 R5, P0, RZ, -R14, RZ ;  /* 0x8000000eff057210 */ /* 0x000fe20007f1e0ff */
[----:B------:R-:W-:Y:S01]  /*8360*/  ULDC UR6, c[0x0][0x154] ;  /* 0x0000550000067ab9 */ /* 0x000fe20000000800 */
[----:B-1----:R-:W-:Y:S01]  /*8370*/  I2FP.F32.U32 R7, R20 ;  /* 0x0000001400077245 */ /* 0x002fe20000201000 */
[----:B------:R-:W1:Y:S01]  /*8380*/  F2I.U32.TRUNC.NTZ R22, R22 ;  /* 0x0000001600167305 */ /* 0x000e62000020f000 */
[----:B------:R-:W-:Y:S01]  /*8390*/  ULDC.64 UR4, c[0x0][0x620] ;  /* 0x0001880000047ab9 */ /* 0x000fe20000000a00 */
[----:B------:R-:W-:Y:S01]  /*83a0*/  IMAD.X R4, RZ, RZ, ~R4, P0 ;  /* 0x000000ffff047224 */ /* 0x000fe200000e0e04 */
[----:B------:R-:W-:Y:S01]  /*83b0*/  ISETP.NE.AND P2, PT, R2, 0x1, PT ;  /* 0x000000010200780c */ /* 0x000fe20003f45270 */
[----:B------:R-:W-:Y:S01]  /*83c0*/  FMUL R23, R7, UR6 ;  /* 0x0000000607177c20 */ /* 0x000fe20008400000 */
[----:B------:R-:W2:Y:S01]  /*83d0*/  LDC R25, c[0x0][0x148] ;  /* 0x00005200ff197b82 */ /* 0x000ea20000000800 */
[----:B------:R-:W-:Y:S01]  /*83e0*/  IMAD R4, R4, UR4, RZ ;  /* 0x0000000404047c24 */ /* 0x000fe2000f8e02ff */
[----:B------:R-:W-:-:S02]  /*83f0*/  ULDC.64 UR6, c[0x0][0x640] ;  /* 0x0001900000067ab9 */ /* 0x000fc40000000a00 */
[----:B------:R-:W-:Y:S01]  /*8400*/  ISETP.NE.U32.AND P0, PT, RZ, UR6, PT ;  /* 0x00000006ff007c0c */ /* 0x000fe2000bf05070 */
[----:B------:R-:W3:Y:S01]  /*8410*/  F2I.U32.TRUNC.NTZ R23, R23 ;  /* 0x0000001700177305 */ /* 0x000ee2000020f000 */
[C---:B------:R-:W-:Y:S02]  /*8420*/  IMAD R7, R5.reuse, UR5, R4 ;  /* 0x0000000505077c24 */ /* 0x040fe4000f8e0204 */
[----:B------:R-:W-:Y:S01]  /*8430*/  IMAD.WIDE.U32 R4, R5, UR4, R16 ;  /* 0x0000000405047c25 */ /* 0x000fe2000f8e0010 */
[----:B------:R-:W-:Y:S01]  /*8440*/  ULDC UR4, c[0x0][0x618] ;  /* 0x0001860000047ab9 */ /* 0x000fe20000000800 */
[----:B------:R-:W-:Y:S02]  /*8450*/  ISETP.NE.AND.EX P0, PT, RZ, UR7, PT, P0 ;  /* 0x00000007ff007c0c */ /* 0x000fe4000bf05300 */
[----:B------:R-:W-:Y:S02]  /*8460*/  IMAD.IADD R5, R5, 0x1, R7 ;  /* 0x0000000105057824 */ /* 0x000fe400078e0207 */
[----:B-1----:R-:W-:-:S03]  /*8470*/  IMAD.MOV R22, RZ, RZ, -R22 ;  /* 0x000000ffff167224 */ /* 0x002fc600078e0a16 */
[----:B------:R-:W-:Y:S01]  /*8480*/  SHF.R.U64 R21, R4, UR4, R5 ;  /* 0x0000000404157c19 */ /* 0x000fe20008001205 */
[----:B0-----:R-:W-:Y:S01]  /*8490*/  IMAD R15, R6, R22, R15 ;  /* 0x00000016060f7224 */ /* 0x001fe200078e020f */
[----:B------:R-:W-:Y:S01]  /*84a0*/  SHF.R.U32.HI R4, RZ, UR4, R5 ;  /* 0x00000004ff047c19 */ /* 0x000fe20008011605 */
[----:B------:R-:W-:Y:S01]  /*84b0*/  ULDC UR4, c[0x0][0x608] ;  /* 0x0001820000047ab9 */ /* 0x000fe20000000800 */
[----:B---3--:R-:W-:Y:S02]  /*84c0*/  IMAD.MOV R6, RZ, RZ, -R23 ;  /* 0x000000ffff067224 */ /* 0x008fe400078e0a17 */
[--C-:B------:R-:W-:Y:S02]  /*84d0*/  SHF.R.U64 R22, R21, UR4, R4.reuse ;  /* 0x0000000415167c19 */ /* 0x100fe40008001204 */
[----:B------:R-:W-:Y:S01]  /*84e0*/  SHF.R.U32.HI R5, RZ, UR4, R4 ;  /* 0x00000004ff057c19 */ /* 0x000fe20008011604 */
[----:B------:R-:W-:Y:S01]  /*84f0*/  ULDC UR4, c[0x0][0x658] ;  /* 0x0001960000047ab9 */ /* 0x000fe20000000800 */
[----:B--2---:R-:W-:-:S02]  /*8500*/  @P2 IMAD R15, R25, R6, R20 ;  /* 0x00000006190f2224 */ /* 0x004fc400078e0214 */
[--C-:B------:R-:W-:Y:S02]  /*8510*/  SHF.R.U64 R20, R22, UR4, R5.reuse ;  /* 0x0000000416147c19 */ /* 0x100fe40008001205 */
[----:B------:R-:W-:-:S03]  /*8520*/  SHF.R.U32.HI R23, RZ, UR4, R5 ;  /* 0x00000004ff177c19 */ /* 0x000fc60008011605 */
[----:B------:R-:W-:Y:S02]  /*8530*/  IMAD.MOV.U32 R6, RZ, RZ, R20 ;  /* 0x000000ffff067224 */ /* 0x000fe400078e0014 */
[----:B------:R-:W-:Y:S01]  /*8540*/  IMAD.MOV.U32 R5, RZ, RZ, R23 ;  /* 0x000000ffff057224 */ /* 0x000fe200078e0017 */
[----:B------:R-:W-:Y:S06]  /*8550*/  @!P0 BRA `(.L_x_175) ;  /* 0x00000000002c8947 */ /* 0x000fec0003800000 */
        /* <DEDUP_REMOVED lines=9> */
[----:B------:R-:W-:-:S04]  /*85f0*/  IMAD.WIDE.U32.X R4, R23, UR7, R4, P1 ;  /* 0x0000000717047c25 */ /* 0x000fc800088e0404 */
[----:B------:R-:W-:-:S07]  /*8600*/  IMAD.MOV.U32 R6, RZ, RZ, R4 ;  /* 0x000000ffff067224 */ /* 0x000fce00078e0004 */
.L_x_175:
[----:B------:R-:W-:Y:S01]  /*8610*/  ULDC UR4, c[0x0][0x648] ;  /* 0x0001920000047ab9 */ /* 0x000fe20000000800 */
[----:B------:R-:W-:Y:S01]  /*8620*/  LOP3.LUT R4, R22, UR16, RZ, 0xc0, !PT ;  /* 0x0000001016047c12 */ /* 0x000fe2000f8ec0ff */
[----:B------:R-:W-:Y:S01]  /*8630*/  ULDC UR5, c[0x0][0x610] ;  /* 0x0001840000057ab9 */ /* 0x000fe20000000800 */
[----:B------:R-:W-:Y:S01]  /*8640*/  SHF.R.U64 R5, R6, UR4, R5 ;  /* 0x0000000406057c19 */ /* 0x000fe20008001205 */
[----:B------:R-:W-:Y:S01]  /*8650*/  ULDC UR4, c[0x0][0x638] ;  /* 0x00018e0000047ab9 */ /* 0x000fe20000000800 */
[----:B------:R-:W-:-:S03]  /*8660*/  LOP3.LUT R21, R21, UR15, RZ, 0xc0, !PT ;  /* 0x0000000f15157c12 */ /* 0x000fc6000f8ec0ff */
[----:B------:R-:W-:Y:S02]  /*8670*/  IMAD.MOV R7, RZ, RZ, -R5 ;  /* 0x000000ffff077224 */ /* 0x000fe400078e0a05 */
[----:B------:R-:W-:Y:S02]  /*8680*/  IMAD R4, R5, UR17, R4 ;  /* 0x0000001105047c24 */ /* 0x000fe4000f8e0204 */
[----:B------:R-:W-:Y:S01]  /*8690*/  IMAD R20, R7, UR4, R20 ;  /* 0x0000000407147c24 */ /* 0x000fe2000f8e0214 */
[----:B------:R-:W-:Y:S01]  /*86a0*/  ULDC UR4, c[0x0][0x600] ;  /* 0x0001800000047ab9 */ /* 0x000fe20000000800 */
[----:B------:R-:W-:Y:S02]  /*86b0*/  IMAD R15, R4, UR5, R15 ;  /* 0x00000005040f7c24 */ /* 0x000fe4000f8e020f */
[----:B------:R-:W-:Y:S02]  /*86c0*/  IMAD R20, R20, UR4, R21 ;  /* 0x0000000414147c24 */ /* 0x000fe4000f8e0215 */
[----:B------:R-:W-:-:S02]  /*86d0*/  IMAD.MOV.U32 R4, RZ, RZ, 0x1 ;  /* 0x00000001ff047424 */ /* 0x000fc400078e00ff */
[----:B------:R-:W-:Y:S01]  /*86e0*/  IMAD.MOV.U32 R7, RZ, RZ, R14 ;  /* 0x000000ffff077224 */ /* 0x000fe200078e000e */
[----:B------:R-:W-:Y:S02]  /*86f0*/  SEL R21, R20, R15, !P2 ;  /* 0x0000000f14157207 */ /* 0x000fe40005000000 */
[----:B------:R-:W-:-:S07]  /*8700*/  SEL R20, R15, R20, !P2 ;  /* 0x000000140f147207 */ /* 0x000fce0005000000 */
.L_x_173:
[----:B------:R-:W-:Y:S05]  /*8710*/  BSYNC B1 ;  /* 0x0000000000017941 */ /* 0x000fea0003800000 */
.L_x_172:
[----:B------:R-:W-:-:S13]  /*8720*/  LOP3.LUT P0, RZ, R4, 0xff, RZ, 0xc0, !PT ;  /* 0x000000ff04ff7812 */ /* 0x000fda000780c0ff */
[----:B------:R-:W-:Y:S05]  /*8730*/  @P0 BRA `(.L_x_176) ;  /* 0xfffffff400400947 */ /* 0x000fea000383ffff */
[----:B------:R-:W-:Y:S05]  /*8740*/  BSYNC B0 ;  /* 0x0000000000007941 */ /* 0x000fea0003800000 */
.L_x_165:
[----:B------:R-:W-:-:S03]  /*8750*/  UMOV UR4, 0xffffffff ;  /* 0xffffffff00047882 */ /* 0x000fc60000000000 */
[----:B------:R-:W-:Y:S05]  /*8760*/  BRA.DIV UR4, `(.L_x_177) ;  /* 0x0000000a04107947 */ /* 0x000fea000b800000 */
[----:B------:R-:W-:-:S13]  /*8770*/  ELECT P6, URZ, PT ;  /* 0x00000000003f782f */ /* 0x000fda00038c0000 */
.L_x_198:
[----:B------:R-:W-:Y:S04]  /*8780*/  BSSY B0, `(.L_x_178) ;  /* 0x000006a000007945 */ /* 0x000fe80003800000 */
[----:B------:R-:W-:Y:S05]  /*8790*/  @!P6 BRA `(.L_x_179) ;  /* 0x0000000400a0e947 */ /* 0x000fea0003800000 */
[----:B------:R-:W-:-:S04]  /*87a0*/  LOP3.LUT R18, R18, 0x2, RZ, 0xfc, !PT ;  /* 0x0000000212127812 */ /* 0x000fc800078efcff */
[----:B------:R-:W-:-:S13]  /*87b0*/  ISETP.NE.AND P0, PT, R18, 0x3, PT ;  /* 0x000000031200780c */ /* 0x000fda0003f05270 */
[----:B------:R-:W-:Y:S05]  /*87c0*/  @!P0 BRA `(.L_x_180) ;  /* 0x0000000000048947 */ /* 0x000fea0003800000 */
[----:B------:R-:W-:Y:S01]  /*87d0*/  BPT.TRAP 0x1 ;  /* 0x000000040000795c */ /* 0x000fe20000300000 */
.L_x_180:
[----:B------:R-:W0:Y:S01]  /*87e0*/  S2R R5, SR_CgaCtaId ;  /* 0x0000000000057919 */ /* 0x000e220000008800 */
[----:B------:R-:W-:Y:S02]  /*87f0*/  MOV R0, 0x400 ;  /* 0x0000040000007802 */ /* 0x000fe40000000f00 */
[----:B------:R-:W-:Y:S02]  /*8800*/  SHF.L.U32 R2, R3, 0x1f, RZ ;  /* 0x0000001f03027819 */ /* 0x000fe400000006ff */
[----:B0-----:R-:W-:-:S05]  /*8810*/  LEA R5, R5, R0, 0x18 ;  /* 0x0000000005057211 */ /* 0x001fca00078ec0ff */
[----:B------:R-:W-:-:S04]  /*8820*/  VIADD R5, R5, 0x58 ;  /* 0x0000005805057836 */ /* 0x000fc80000000000 */
[C---:B------:R-:W-:Y:S02]  /*8830*/  IMAD R7, R8.reuse, 0x8, R5 ;  /* 0x0000000808077824 */ /* 0x040fe400078e0205 */
[----:B------:R-:W-:Y:S02]  /*8840*/  VIADD R8, R8, 0x1 ;  /* 0x0000000108087836 */ /* 0x000fe40000000000 */
[----:B------:R-:W0:Y:S03]  /*8850*/  SYNCS.PHASECHK.TRANS64.TRYWAIT P0, [R7+URZ], R2 ;  /* 0x00000002070075a7 */ /* 0x000e26000800017f */
[----:B------:R-:W-:-:S04]  /*8860*/  ISETP.NE.AND P1, PT, R8, 0xb, PT ;  /* 0x0000000b0800780c */ /* 0x000fc80003f25270 */
[----:B------:R-:W-:Y:S02]  /*8870*/  SEL R0, RZ, 0x1, P1 ;  /* 0x00000001ff007807 */ /* 0x000fe40000800000 */
[----:B------:R-:W-:Y:S02]  /*8880*/  SEL R8, R8, RZ, P1 ;  /* 0x000000ff08087207 */ /* 0x000fe40000800000 */
[----:B------:R-:W-:-:S03]  /*8890*/  LOP3.LUT R9, R3, R0, RZ, 0x3c, !PT ;  /* 0x0000000003097212 */ /* 0x000fc600078e3cff */
[----:B------:R-:W-:Y:S01]  /*88a0*/  IMAD R6, R8, 0x8, R5 ;  /* 0x0000000808067824 */ /* 0x000fe200078e0205 */
[----:B------:R-:W-:Y:S01]  /*88b0*/  SHF.L.U32 R3, R9, 0x1f, RZ ;  /* 0x0000001f09037819 */ /* 0x000fe200000006ff */
[----:B0-----:R-:W-:Y:S06]  /*88c0*/  @!P0 BRA `(.L_x_181) ;  /* 0x0000000400d88947 */ /* 0x001fec0003800000 */
.L_x_199:
[----:B------:R-:W1:Y:S01]  /*88d0*/  SYNCS.PHASECHK.TRANS64.TRYWAIT P0, [R6+URZ], R3 ;  /* 0x00000003060075a7 */ /* 0x000e62000800017f */
[----:B------:R-:W-:-:S05]  /*88e0*/  VIADD R0, R8, 0x1 ;  /* 0x0000000108007836 */ /* 0x000fca0000000000 */
[----:B------:R-:W-:-:S04]  /*88f0*/  ISETP.NE.AND P1, PT, R0, 0xb, PT ;  /* 0x0000000b0000780c */ /* 0x000fc80003f25270 */
[----:B0-----:R-:W-:Y:S02]  /*8900*/  SEL R2, RZ, 0x1, P1 ;  /* 0x00000001ff027807 */ /* 0x001fe40000800000 */
[----:B------:R-:W-:Y:S02]  /*8910*/  SEL R0, R0, RZ, P1 ;  /* 0x000000ff00007207 */ /* 0x000fe40000800000 */
[----:B------:R-:W-:-:S03]  /*8920*/  LOP3.LUT R9, R9, R2, RZ, 0x3c, !PT ;  /* 0x0000000209097212 */ /* 0x000fc600078e3cff */
[----:B------:R-:W-:Y:S01]  /*8930*/  IMAD R7, R0, 0x8, R5 ;  /* 0x0000000800077824 */ /* 0x000fe200078e0205 */
[----:B------:R-:W-:Y:S01]  /*8940*/  SHF.L.U32 R4, R9, 0x1f, RZ ;  /* 0x0000001f09047819 */ /* 0x000fe200000006ff */
[----:B-1----:R-:W-:Y:S06]  /*8950*/  @!P0 BRA `(.L_x_182) ;  /* 0x0000000400c88947 */ /* 0x002fec0003800000 */
.L_x_200:
[----:B------:R-:W1:Y:S01]  /*8960*/  SYNCS.PHASECHK.TRANS64.TRYWAIT P0, [R7+URZ], R4 ;  /* 0x00000004070075a7 */ /* 0x000e62000800017f */
[----:B------:R-:W-:-:S05]  /*8970*/  VIADD R0, R0, 0x1 ;  /* 0x0000000100007836 */ /* 0x000fca0000000000 */
[----:B------:R-:W-:-:S04]  /*8980*/  ISETP.NE.AND P1, PT, R0, 0xb, PT ;  /* 0x0000000b0000780c */ /* 0x000fc80003f25270 */
[----:B------:R-:W-:Y:S02]  /*8990*/  SEL R2, RZ, 0x1, P1 ;  /* 0x00000001ff027807 */ /* 0x000fe40000800000 */
[----:B------:R-:W-:Y:S02]  /*89a0*/  SEL R0, R0, RZ, P1 ;  /* 0x000000ff00007207 */ /* 0x000fe40000800000 */
[----:B------:R-:W-:-:S03]  /*89b0*/  LOP3.LUT R9, R9, R2, RZ, 0x3c, !PT ;  /* 0x0000000209097212 */ /* 0x000fc600078e3cff */
[----:B0-----:R-:W-:Y:S01]  /*89c0*/  IMAD R6, R0, 0x8, R5 ;  /* 0x0000000800067824 */ /* 0x001fe200078e0205 */
[----:B------:R-:W-:Y:S01]  /*89d0*/  SHF.L.U32 R3, R9, 0x1f, RZ ;  /* 0x0000001f09037819 */ /* 0x000fe200000006ff */
[----:B-1----:R-:W-:Y:S06]  /*89e0*/  @!P0 BRA `(.L_x_183) ;  /* 0x0000000400b88947 */ /* 0x002fec0003800000 */
.L_x_201:
        /* <DEDUP_REMOVED lines=9> */
.L_x_202:
        /* <DEDUP_REMOVED lines=9> */
.L_x_203:
        /* <DEDUP_REMOVED lines=9> */
.L_x_204:
        /* <DEDUP_REMOVED lines=9> */
.L_x_205:
        /* <DEDUP_REMOVED lines=9> */
.L_x_206:
        /* <DEDUP_REMOVED lines=9> */
.L_x_207:
[----:B------:R-:W1:Y:S01]  /*8d50*/  SYNCS.PHASECHK.TRANS64.TRYWAIT P0, [R6+URZ], R3 ;  /* 0x00000003060075a7 */ /* 0x000e62000800017f */
[----:B------:R-:W-:-:S05]  /*8d60*/  VIADD R0, R0, 0x1 ;  /* 0x0000000100007836 */ /* 0x000fca0000000000 */
[----:B------:R-:W-:-:S04]  /*8d70*/  ISETP.NE.AND P1, PT, R0, 0xb, PT ;  /* 0x0000000b0000780c */ /* 0x000fc80003f25270 */
[----:B------:R-:W-:Y:S02]  /*8d80*/  SEL R2, RZ, 0x1, P1 ;  /* 0x00000001ff027807 */ /* 0x000fe40000800000 */
[----:B------:R-:W-:Y:S02]  /*8d90*/  SEL R0, R0, RZ, P1 ;  /* 0x000000ff00007207 */ /* 0x000fe40000800000 */
[----:B------:R-:W-:Y:S01]  /*8da0*/  LOP3.LUT R2, R9, R2, RZ, 0x3c, !PT ;  /* 0x0000000209027212 */ /* 0x000fe200078e3cff */
[----:B-1----:R-:W-:Y:S06]  /*8db0*/  @!P0 BRA `(.L_x_190) ;  /* 0x0000000400508947 */ /* 0x002fec0003800000 */
.L_x_208:
[----:B------:R-:W-:Y:S01]  /*8dc0*/  IMAD R5, R0, 0x8, R5 ;  /* 0x0000000800057824 */ /* 0x000fe200078e0205 */
[----:B------:R-:W-:-:S07]  /*8dd0*/  SHF.L.U32 R0, R2, 0x1f, RZ ;  /* 0x0000001f02007819 */ /* 0x000fce00000006ff */
.L_x_191:
[----:B--2---:R2:W3:Y:S02]  /*8de0*/  SYNCS.PHASECHK.TRANS64.TRYWAIT P0, [R5+URZ], R0 ;  /* 0x00000000050075a7 */ /* 0x0044e4000800017f */
[----:B---3--:R-:W-:Y:S05]  /*8df0*/  @!P0 NANOSLEEP.SYNCS 0x989680 ;  /* 0x009896800000895d */ /* 0x008fea0003900000 */
[----:B------:R-:W3:Y:S02]  /*8e00*/  @!P0 SYNCS.PHASECHK.TRANS64 P0, [R5+URZ], R0 ;  /* 0x00000000050085a7 */ /* 0x000ee4000800007f */
[----:B---3--:R-:W-:Y:S05]  /*8e10*/  @!P0 BRA `(.L_x_191) ;  /* 0xfffffffc00f08947 */ /* 0x008fea000383ffff */
.L_x_179:
[----:B------:R-:W-:Y:S05]  /*8e20*/  BSYNC B0 ;  /* 0x0000000000007941 */ /* 0x000fea0003800000 */
.L_x_178:
[----:B------:R-:W-:Y:S05]  /*8e30*/  EXIT ;  /* 0x000000000000794d */ /* 0x000fea0003800000 */
.L_x_22:
[----:B-1----:R1:W2:Y:S02]  /*8e40*/  SYNCS.PHASECHK.TRANS64.TRYWAIT P1, [R3+URZ], R0 ;  /* 0x00000000030075a7 */ /* 0x0022a4000802017f */
[----:B--2---:R-:W-:Y:S05]  /*8e50*/  @!P1 NANOSLEEP.SYNCS 0x989680 ;  /* 0x009896800000995d */ /* 0x004fea0003900000 */
[----:B------:R-:W2:Y:S02]  /*8e60*/  @!P1 SYNCS.PHASECHK.TRANS64 P1, [R3+URZ], R0 ;  /* 0x00000000030095a7 */ /* 0x000ea4000802007f */
[----:B--2---:R-:W-:Y:S05]  /*8e70*/  @!P1 BRA `(.L_x_22) ;  /* 0xfffffffc00f09947 */ /* 0x004fea000383ffff */
[----:B------:R-:W-:Y:S05]  /*8e80*/  BRA `(.L_x_21) ;  /* 0xffffff8800947947 */ /* 0x000fea000383ffff */
.L_x_27:
[----:B-1----:R1:W2:Y:S02]  /*8e90*/  SYNCS.PHASECHK.TRANS64.TRYWAIT P1, [R5+URZ], R4 ;  /* 0x00000004050075a7 */ /* 0x0022a4000802017f */
[----:B--2---:R-:W-:Y:S05]  /*8ea0*/  @!P1 NANOSLEEP.SYNCS 0x989680 ;  /* 0x009896800000995d */ /* 0x004fea0003900000 */
[----:B------:R-:W2:Y:S02]  /*8eb0*/  @!P1 SYNCS.PHASECHK.TRANS64 P1, [R5+URZ], R4 ;  /* 0x00000004050095a7 */ /* 0x000ea4000802007f */
[----:B--2---:R-:W-:Y:S05]  /*8ec0*/  @!P1 BRA `(.L_x_27) ;  /* 0xfffffffc00f09947 */ /* 0x004fea000383ffff */
[----:B------:R-:W-:Y:S05]  /*8ed0*/  BRA `(.L_x_26) ;  /* 0xffffff8c00687947 */ /* 0x000fea000383ffff */
.L_x_166:
[----:B------:R-:W-:Y:S01]  /*8ee0*/  BSSY B1, `(.L_x_192) ;  /* 0x0000006000017945 */ /* 0x000fe20003800000 */
[----:B------:R-:W-:-:S07]  /*8ef0*/  IMAD.MOV.U32 R15, RZ, RZ, -0x1 ;  /* 0xffffffffff0f7424 */ /* 0x000fce00078e00ff */
[----:B------:R-:W-:Y:S05]  /*8f00*/  WARPSYNC.COLLECTIVE R15, `(.L_x_193) ;  /* 0x000000000f0c7348 */ /* 0x000fea0003c00000 */
[----:B------:R-:W-:Y:S02]  /*8f10*/  ELECT P6, UR62, PT ;  /* 0x00000000003e782f */ /* 0x000fe400038c0000 */
[----:B------:R-:W-:Y:S01]  /*8f20*/  MOV R14, UR62 ;  /* 0x0000003e000e7c02 */ /* 0x000fe20008000f00 */
[----:B------:R-:W-:Y:S10]  /*8f30*/  ENDCOLLECTIVE ;  /* 0x000000000000791b */ /* 0x000ff40003800000 */
.L_x_193:
[----:B------:R-:W-:Y:S05]  /*8f40*/  BSYNC B1 ;  /* 0x0000000000017941 */ /* 0x000fea0003800000 */
.L_x_192:
[----:B------:R-:W-:Y:S05]  /*8f50*/  BRA `(.L_x_194) ;  /* 0xffffffec00447947 */ /* 0x000fea000383ffff */
.L_x_169:
[----:B-1----:R1:W2:Y:S02]  /*8f60*/  SYNCS.PHASECHK.TRANS64.TRYWAIT P0, [R23+URZ+0x58], R14 ;  /* 0x0000580e170075a7 */ /* 0x0022a4000800017f */
[----:B--2---:R-:W-:Y:S05]  /*8f70*/  @!P0 NANOSLEEP.SYNCS 0x989680 ;  /* 0x009896800000895d */ /* 0x004fea0003900000 */
[----:B------:R-:W2:Y:S02]  /*8f80*/  @!P0 SYNCS.PHASECHK.TRANS64 P0, [R23+URZ+0x58], R14 ;  /* 0x0000580e170085a7 */ /* 0x000ea4000800007f */
[----:B--2---:R-:W-:Y:S05]  /*8f90*/  @!P0 BRA `(.L_x_169) ;  /* 0xfffffffc00f08947 */ /* 0x004fea000383ffff */
[----:B------:R-:W-:Y:S05]  /*8fa0*/  BRA `(.L_x_195) ;  /* 0xffffffec007c7947 */ /* 0x000fea000383ffff */
.L_x_177:
[----:B------:R-:W-:Y:S01]  /*8fb0*/  BSSY B0, `(.L_x_196) ;  /* 0x0000006000007945 */ /* 0x000fe20003800000 */
[----:B------:R-:W-:-:S07]  /*8fc0*/  IMAD.MOV.U32 R15, RZ, RZ, -0x1 ;  /* 0xffffffffff0f7424 */ /* 0x000fce00078e00ff */
[----:B------:R-:W-:Y:S05]  /*8fd0*/  WARPSYNC.COLLECTIVE R15, `(.L_x_197) ;  /* 0x000000000f0c7348 */ /* 0x000fea0003c00000 */
[----:B------:R-:W-:Y:S02]  /*8fe0*/  ELECT P6, UR62, PT ;  /* 0x00000000003e782f */ /* 0x000fe400038c0000 */
[----:B------:R-:W-:Y:S01]  /*8ff0*/  MOV R14, UR62 ;  /* 0x0000003e000e7c02 */ /* 0x000fe20008000f00 */
[----:B------:R-:W-:Y:S10]  /*9000*/  ENDCOLLECTIVE ;  /* 0x000000000000791b */ /* 0x000ff40003800000 */
.L_x_197:
[----:B------:R-:W-:Y:S05]  /*9010*/  BSYNC B0 ;  /* 0x0000000000007941 */ /* 0x000fea0003800000 */
.L_x_196:
[----:B------:R-:W-:Y:S05]  /*9020*/  BRA `(.L_x_198) ;  /* 0xfffffff400d47947 */ /* 0x000fea000383ffff */
.L_x_181:
[----:B0-----:R0:W1:Y:S02]  /*9030*/  SYNCS.PHASECHK.TRANS64.TRYWAIT P0, [R7+URZ], R2 ;  /* 0x00000002070075a7 */ /* 0x001064000800017f */
[----:B-1----:R-:W-:Y:S05]  /*9040*/  @!P0 NANOSLEEP.SYNCS 0x989680 ;  /* 0x009896800000895d */ /* 0x002fea0003900000 */
[----:B------:R-:W1:Y:S02]  /*9050*/  @!P0 SYNCS.PHASECHK.TRANS64 P0, [R7+URZ], R2 ;  /* 0x00000002070085a7 */ /* 0x000e64000800007f */
[----:B-1----:R-:W-:Y:S05]  /*9060*/  @!P0 BRA `(.L_x_181) ;  /* 0xfffffffc00f08947 */ /* 0x002fea000383ffff */
[----:B------:R-:W-:Y:S05]  /*9070*/  BRA `(.L_x_199) ;  /* 0xfffffff800147947 */ /* 0x000fea000383ffff */
.L_x_182:
[----:B0-----:R0:W1:Y:S02]  /*9080*/  SYNCS.PHASECHK.TRANS64.TRYWAIT P0, [R6+URZ], R3 ;  /* 0x00000003060075a7 */ /* 0x001064000800017f */
[----:B-1----:R-:W-:Y:S05]  /*9090*/  @!P0 NANOSLEEP.SYNCS 0x989680 ;  /* 0x009896800000895d */ /* 0x002fea0003900000 */
[----:B------:R-:W1:Y:S02]  /*90a0*/  @!P0 SYNCS.PHASECHK.TRANS64 P0, [R6+URZ], R3 ;  /* 0x00000003060085a7 */ /* 0x000e64000800007f */
[----:B-1----:R-:W-:Y:S05]  /*90b0*/  @!P0 BRA `(.L_x_182) ;  /* 0xfffffffc00f08947 */ /* 0x002fea000383ffff */
[----:B------:R-:W-:Y:S05]  /*90c0*/  BRA `(.L_x_200) ;  /* 0xfffffff800247947 */ /* 0x000fea000383ffff */
.L_x_183:
[----:B0-----:R0:W1:Y:S02]  /*90d0*/  SYNCS.PHASECHK.TRANS64.TRYWAIT P0, [R7+URZ], R4 ;  /* 0x00000004070075a7 */ /* 0x001064000800017f */
[----:B-1----:R-:W-:Y:S05]  /*90e0*/  @!P0 NANOSLEEP.SYNCS 0x989680 ;  /* 0x009896800000895d */ /* 0x002fea0003900000 */
[----:B------:R-:W1:Y:S02]  /*90f0*/  @!P0 SYNCS.PHASECHK.TRANS64 P0, [R7+URZ], R4 ;  /* 0x00000004070085a7 */ /* 0x000e64000800007f */
[----:B-1----:R-:W-:Y:S05]  /*9100*/  @!P0 BRA `(.L_x_183) ;  /* 0xfffffffc00f08947 */ /* 0x002fea000383ffff */
[----:B------:R-:W-:Y:S05]  /*9110*/  BRA `(.L_x_201) ;  /* 0xfffffff800347947 */ /* 0x000fea000383ffff */
.L_x_184:
[----:B0-----:R0:W1:Y:S02]  /*9120*/  SYNCS.PHASECHK.TRANS64.TRYWAIT P0, [R6+URZ], R3 ;  /* 0x00000003060075a7 */ /* 0x001064000800017f */
[----:B-1----:R-:W-:Y:S05]  /*9130*/  @!P0 NANOSLEEP.SYNCS 0x989680 ;  /* 0x009896800000895d */ /* 0x002fea0003900000 */
[----:B------:R-:W1:Y:S02]  /*9140*/  @!P0 SYNCS.PHASECHK.TRANS64 P0, [R6+URZ], R3 ;  /* 0x00000003060085a7 */ /* 0x000e64000800007f */
[----:B-1----:R-:W-:Y:S05]  /*9150*/  @!P0 BRA `(.L_x_184) ;  /* 0xfffffffc00f08947 */ /* 0x002fea000383ffff */
[----:B------:R-:W-:Y:S05]  /*9160*/  BRA `(.L_x_202) ;  /* 0xfffffff800447947 */ /* 0x000fea000383ffff */
.L_x_185:
[----:B0-----:R0:W1:Y:S02]  /*9170*/  SYNCS.PHASECHK.TRANS64.TRYWAIT P0, [R7+URZ], R4 ;  /* 0x00000004070075a7 */ /* 0x001064000800017f */
[----:B-1----:R-:W-:Y:S05]  /*9180*/  @!P0 NANOSLEEP.SYNCS 0x989680 ;  /* 0x009896800000895d */ /* 0x002fea0003900000 */
[----:B------:R-:W1:Y:S02]  /*9190*/  @!P0 SYNCS.PHASECHK.TRANS64 P0, [R7+URZ], R4 ;  /* 0x00000004070085a7 */ /* 0x000e64000800007f */
[----:B-1----:R-:W-:Y:S05]  /*91a0*/  @!P0 BRA `(.L_x_185) ;  /* 0xfffffffc00f08947 */ /* 0x002fea000383ffff */
[----:B------:R-:W-:Y:S05]  /*91b0*/  BRA `(.L_x_203) ;  /* 0xfffffff800547947 */ /* 0x000fea000383ffff */
.L_x_186:
[----:B0-----:R0:W1:Y:S02]  /*91c0*/  SYNCS.PHASECHK.TRANS64.TRYWAIT P0, [R6+URZ], R3 ;  /* 0x00000003060075a7 */ /* 0x001064000800017f */
[----:B-1----:R-:W-:Y:S05]  /*91d0*/  @!P0 NANOSLEEP.SYNCS 0x989680 ;  /* 0x009896800000895d */ /* 0x002fea0003900000 */
[----:B------:R-:W1:Y:S02]  /*91e0*/  @!P0 SYNCS.PHASECHK.TRANS64 P0, [R6+URZ], R3 ;  /* 0x00000003060085a7 */ /* 0x000e64000800007f */
[----:B-1----:R-:W-:Y:S05]  /*91f0*/  @!P0 BRA `(.L_x_186) ;  /* 0xfffffffc00f08947 */ /* 0x002fea000383ffff */
[----:B------:R-:W-:Y:S05]  /*9200*/  BRA `(.L_x_204) ;  /* 0xfffffff800647947 */ /* 0x000fea000383ffff */
.L_x_187:
[----:B0-----:R0:W1:Y:S02]  /*9210*/  SYNCS.PHASECHK.TRANS64.TRYWAIT P0, [R7+URZ], R4 ;  /* 0x00000004070075a7 */ /* 0x001064000800017f */
[----:B-1----:R-:W-:Y:S05]  /*9220*/  @!P0 NANOSLEEP.SYNCS 0x989680 ;  /* 0x009896800000895d */ /* 0x002fea0003900000 */
[----:B------:R-:W1:Y:S02]  /*9230*/  @!P0 SYNCS.PHASECHK.TRANS64 P0, [R7+URZ], R4 ;  /* 0x00000004070085a7 */ /* 0x000e64000800007f */
[----:B-1----:R-:W-:Y:S05]  /*9240*/  @!P0 BRA `(.L_x_187) ;  /* 0xfffffffc00f08947 */ /* 0x002fea000383ffff */
[----:B------:R-:W-:Y:S05]  /*9250*/  BRA `(.L_x_205) ;  /* 0xfffffff800747947 */ /* 0x000fea000383ffff */
.L_x_188:
[----:B0-----:R0:W1:Y:S02]  /*9260*/  SYNCS.PHASECHK.TRANS64.TRYWAIT P0, [R6+URZ], R3 ;  /* 0x00000003060075a7 */ /* 0x001064000800017f */
[----:B-1----:R-:W-:Y:S05]  /*9270*/  @!P0 NANOSLEEP.SYNCS 0x989680 ;  /* 0x009896800000895d */ /* 0x002fea0003900000 */
[----:B------:R-:W1:Y:S02]  /*9280*/  @!P0 SYNCS.PHASECHK.TRANS64 P0, [R6+URZ], R3 ;  /* 0x00000003060085a7 */ /* 0x000e64000800007f */
[----:B-1----:R-:W-:Y:S05]  /*9290*/  @!P0 BRA `(.L_x_188) ;  /* 0xfffffffc00f08947 */ /* 0x002fea000383ffff */
[----:B------:R-:W-:Y:S05]  /*92a0*/  BRA `(.L_x_206) ;  /* 0xfffffff800847947 */ /* 0x000fea000383ffff */
.L_x_189:
[----:B0-----:R0:W1:Y:S02]  /*92b0*/  SYNCS.PHASECHK.TRANS64.TRYWAIT P0, [R7+URZ], R4 ;  /* 0x00000004070075a7 */ /* 0x001064000800017f */
[----:B-1----:R-:W-:Y:S05]  /*92c0*/  @!P0 NANOSLEEP.SYNCS 0x989680 ;  /* 0x009896800000895d */ /* 0x002fea0003900000 */
[----:B------:R-:W1:Y:S02]  /*92d0*/  @!P0 SYNCS.PHASECHK.TRANS64 P0, [R7+URZ], R4 ;  /* 0x00000004070085a7 */ /* 0x000e64000800007f */
[----:B-1----:R-:W-:Y:S05]  /*92e0*/  @!P0 BRA `(.L_x_189) ;  /* 0xfffffffc00f08947 */ /* 0x002fea000383ffff */
[----:B------:R-:W-:Y:S05]  /*92f0*/  BRA `(.L_x_207) ;  /* 0xfffffff800947947 */ /* 0x000fea000383ffff */
.L_x_190:
[----:B-1----:R1:W2:Y:S02]  /*9300*/  SYNCS.PHASECHK.TRANS64.TRYWAIT P0, [R6+URZ], R3 ;  /* 0x00000003060075a7 */ /* 0x0022a4000800017f */
[----:B--2---:R-:W-:Y:S05]  /*9310*/  @!P0 NANOSLEEP.SYNCS 0x989680 ;  /* 0x009896800000895d */ /* 0x004fea0003900000 */
[----:B------:R-:W2:Y:S02]  /*9320*/  @!P0 SYNCS.PHASECHK.TRANS64 P0, [R6+URZ], R3 ;  /* 0x00000003060085a7 */ /* 0x000ea4000800007f */
[----:B--2---:R-:W-:Y:S05]  /*9330*/  @!P0 BRA `(.L_x_190) ;  /* 0xfffffffc00f08947 */ /* 0x004fea000383ffff */
[----:B------:R-:W-:Y:S05]  /*9340*/  BRA `(.L_x_208) ;  /* 0xfffffff8009c7947 */ /* 0x000fea000383ffff */
.L_x_209:
[----:B------:R-:W-:-:S00]  /*9350*/  BRA `(.L_x_209) ;  /* 0xfffffffc00fc7947 */ /* 0x000fc0000383ffff */
[----:B------:R-:W-:-:S00]  /*9360*/  NOP ;  /* 0x0000000000007918 */ /* 0x000fc00000000000 */
        /* <DEDUP_REMOVED lines=9> */
.L_x_210:


//--------------------- .nv.global.init           --------------------------
	.section	.nv.global.init,"aw",@progbits
.nv.global.init:
	.type		$str$22,@object
	.size		$str$22,($str$23 - $str$22)
$str$22:
        /*0000*/ 	.byte	0x6b, 0x5f, 0x74, 0x69, 0x6c, 0x65, 0x5f, 0x63, 0x6f, 0x75, 0x6e, 0x74, 0x20, 0x3e, 0x3d, 0x20
        /*0010*/ 	.byte	0x31, 0x00
	.type		$str$23,@object
	.size		$str$23,(__unnamed_1 - $str$23)
$str$23:
        /*0012*/ 	.byte	0x2f, 0x74, 0x6d, 0x70, 0x2f, 0x63, 0x75, 0x74, 0x6c, 0x61, 0x73, 0x73, 0x5f, 0x73, 0x77, 0x65
        /*0022*/ 	.byte	0x65, 0x70, 0x5f, 0x73, 0x72, 0x63, 0x2f, 0x69, 0x6e, 0x63, 0x6c, 0x75, 0x64, 0x65, 0x2f, 0x63
        /*0032*/ 	.byte	0x75, 0x74, 0x6c, 0x61, 0x73, 0x73, 0x2f, 0x67, 0x65, 0x6d, 0x6d, 0x2f, 0x63, 0x6f, 0x6c, 0x6c
        /*0042*/ 	.byte	0x65, 0x63, 0x74, 0x69, 0x76, 0x65, 0x2f, 0x73, 0x6d, 0x39, 0x30, 0x5f, 0x6d, 0x6d, 0x61, 0x5f
        /*0052*/ 	.byte	0x74, 0x6d, 0x61, 0x5f, 0x67, 0x6d, 0x6d, 0x61, 0x5f, 0x73, 0x73, 0x5f, 0x77, 0x61, 0x72, 0x70
        /*0062*/ 	.byte	0x73, 0x70, 0x65, 0x63, 0x69, 0x61, 0x6c, 0x69, 0x7a, 0x65, 0x64, 0x2e, 0x68, 0x70, 0x70, 0x00
	.type		__unnamed_1,@object
	.size		__unnamed_1,(.L_0 - __unnamed_1)
__unnamed_1:
        /*0072*/ 	.byte	0x76, 0x6f, 0x69, 0x64, 0x20, 0x63, 0x75, 0x74, 0x6c, 0x61, 0x73, 0x73, 0x3a, 0x3a, 0x67, 0x65
        /* <DEDUP_REMOVED lines=180> */
        /*0bc2*/ 	.byte	0x74, 0x65, 0x3a, 0x3a, 0x69, 0x64, 0x65, 0x6e, 0x74, 0x69, 0x74, 0x79, 0x5d, 0x00
.L_0:


//--------------------- .nv.shared._ZN7cutlass13device_kernelINS_4gemm6kernel13GemmUniversalIN4cute5tupleIJiiiiEEENS1_10collective13CollectiveMmaINS1_34MainloopSm90TmaGmmaWarpSpecializedILi11ENS5_IJNS4_1CILi2EEENSA_ILi1EEESC_EEENS1_35KernelTmaWarpSpecializedCooperativeEEENS5_IJNSA_ILi256EEENSA_ILi64EEENSA_ILi32EEEEEENS_10bfloat16_tENS5_IJlSC_lEEESK_SL_NS4_8TiledMMAINS4_8MMA_AtomIJNS4_4SM904GMMA27MMA_64x64x16_F32BF16BF16_SSILNSP_5MajorE0ELSR_0ELNSP_7ScaleInE1ELSS_1EEEEEENS4_6LayoutISD_NS5_IJSC_NSA_ILi0EEESW_EEEEENS5_IJNS4_10UnderscoreESZ_SZ_EEEEENS4_13SM90_TMA_LOADENS4_14ComposedLayoutINS4_7SwizzleILi2ELi4ELi3EEENS4_18smem_ptr_flag_bitsILi16EEENSV_INS5_IJNSA_ILi8EEESI_EEENS5_IJSI_SC_EEEEEEEvNS4_8identityENS4_23SM90_TMA_LOAD_MULTICASTES1C_vS1D_EENS_8epilogue10collective6detail29Sm90TmaWarpSpecializedAdapterINS1H_15DefaultEpilogueISK_SL_SL_NS1G_6thread17LinearCombinationISK_Li1EffLNS1L_9ScaleType4KindE0ELNS_15FloatRoundStyleE2ESK_EENS1_15EpilogueDefaultEEEEEvvEEEEvNT_6ParamsE --------------------------
	.section	.nv.shared._ZN7cutlass13device_kernelINS_4gemm6kernel13GemmUniversalIN4cute5tupleIJiiiiEEENS1_10collective13CollectiveMmaINS1_34MainloopSm90TmaGmmaWarpSpecializedILi11ENS5_IJNS4_1CILi2EEENSA_ILi1EEESC_EEENS1_35KernelTmaWarpSpecializedCooperativeEEENS5_IJNSA_ILi256EEENSA_ILi64EEENSA_ILi32EEEEEENS_10bfloat16_tENS5_IJlSC_lEEESK_SL_NS4_8TiledMMAINS4_8MMA_AtomIJNS4_4SM904GMMA27MMA_64x64x16_F32BF16BF16_SSILNSP_5MajorE0ELSR_0ELNSP_7ScaleInE1ELSS_1EEEEEENS4_6LayoutISD_NS5_IJSC_NSA_ILi0EEESW_EEEEENS5_IJNS4_10UnderscoreESZ_SZ_EEEEENS4_13SM90_TMA_LOADENS4_14ComposedLayoutINS4_7SwizzleILi2ELi4ELi3EEENS4_18smem_ptr_flag_bitsILi16EEENSV_INS5_IJNSA_ILi8EEESI_EEENS5_IJSI_SC_EEEEEEEvNS4_8identityENS4_23SM90_TMA_LOAD_MULTICASTES1C_vS1D_EENS_8epilogue10collective6detail29Sm90TmaWarpSpecializedAdapterINS1H_15DefaultEpilogueISK_SL_SL_NS1G_6thread17LinearCombinationISK_Li1EffLNS1L_9ScaleType4KindE0ELNS_15FloatRoundStyleE2ESK_EENS1_15EpilogueDefaultEEEEEvvEEEEvNT_6ParamsE,"aw",@nobits
	.sectionflags	@""
	.align	16
	.zero		1024


//--------------------- .nv.shared.reserved.0     --------------------------
	.section	.nv.shared.reserved.0,"aw",@nobits
	.weak		__nv_reservedSMEM_offset_0_alias
	.size		__nv_reservedSMEM_offset_0_alias, 0, 0
	.other		__nv_reservedSMEM_offset_0_alias,@"STO_CUDA_RESERVED_SHARED STV_DEFAULT"
__nv_reservedSMEM_offset_0_alias:
	.zero		0


//--------------------- .nv.global                --------------------------
	.section	.nv.global,"aw",@nobits
.nv.global:
	.type		_ZN40_INTERNAL_db1c4c1e_4_k_cu_60eac72c_168064cute1_E,@object
	.size		_ZN40_INTERNAL_db1c4c1e_4_k_cu_60eac72c_168064cute1_E,(_ZN40_INTERNAL_db1c4c1e_4_k_cu_60eac72c_168064cuda3std3__45__cpo6cbeginE - _ZN40_INTERNAL_db1c4c1e_4_k_cu_60eac72c_168064cute1_E)
_ZN40_INTERNAL_db1c4c1e_4_k_cu_60eac72c_168064cute1_E:
	.zero		1
	.type		_ZN40_INTERNAL_db1c4c1e_4_k_cu_60eac72c_168064cuda3std3__45__cpo6cbeginE,@object
	.size		_ZN40_INTERNAL_db1c4c1e_4_k_cu_60eac72c_168064cuda3std3__45__cpo6cbeginE,(_ZN40_INTERNAL_db1c4c1e_4_k_cu_60eac72c_168064cuda3std3__48in_placeE - _ZN40_INTERNAL_db1c4c1e_4_k_cu_60eac72c_168064cuda3std3__45__cpo6cbeginE)
_ZN40_INTERNAL_db1c4c1e_4_k_cu_60eac72c_168064cuda3std3__45__cpo6cbeginE:
	.zero		1
	.type		_ZN40_INTERNAL_db1c4c1e_4_k_cu_60eac72c_168064cuda3std3__48in_placeE,@object
	.size		_ZN40_INTERNAL_db1c4c1e_4_k_cu_60eac72c_168064cuda3std3__48in_placeE,(_ZN40_INTERNAL_db1c4c1e_4_k_cu_60eac72c_168064cuda3std6ranges3__45__cpo9iter_moveE - _ZN40_INTERNAL_db1c4c1e_4_k_cu_60eac72c_168064cuda3std3__48in_placeE)
_ZN40_INTERNAL_db1c4c1e_4_k_cu_60eac72c_168064cuda3std3__48in_placeE:
	.zero		1
	.type		_ZN40_INTERNAL_db1c4c1e_4_k_cu_60eac72c_168064cuda3std6ranges3__45__cpo9iter_moveE,@object
	.size		_ZN40_INTERNAL_db1c4c1e_4_k_cu_60eac72c_168064cuda3std6ranges3__45__cpo9iter_moveE,(_ZN40_INTERNAL_db1c4c1e_4_k_cu_60eac72c_168064cuda3std3__45__cpo5beginE - _ZN40_INTERNAL_db1c4c1e_4_k_cu_60eac72c_168064cuda3std6ranges3__45__cpo9iter_moveE)
_ZN40_INTERNAL_db1c4c1e_4_k_cu_60eac72c_168064cuda3std6ranges3__45__cpo9iter_moveE:
	.zero		1
	.type		_ZN40_INTERNAL_db1c4c1e_4_k_cu_60eac72c_168064cuda3std3__45__cpo5beginE,@object
	.size		_ZN40_INTERNAL_db1c4c1e_4_k_cu_60eac72c_168064cuda3std3__45__cpo5beginE,(_ZN40_INTERNAL_db1c4c1e_4_k_cu_60eac72c_168064cuda3std3__442_GLOBAL__N__db1c4c1e_4_k_cu_60eac72c_168066ignoreE - _ZN40_INTERNAL_db1c4c1e_4_k_cu_60eac72c_168064cuda3std3__45__cpo5beginE)
_ZN40_INTERNAL_db1c4c1e_4_k_cu_60eac72c_168064cuda3std3__45__cpo5beginE:
	.zero		1
	.type		_ZN40_INTERNAL_db1c4c1e_4_k_cu_60eac72c_168064cuda3std3__442_GLOBAL__N__db1c4c1e_4_k_cu_60eac72c_168066ignoreE,@object
	.size		_ZN40_INTERNAL_db1c4c1e_4_k_cu_60eac72c_168064cuda3std3__442_GLOBAL__N__db1c4c1e_4_k_cu_60eac72c_168066ignoreE,(_ZN40_INTERNAL_db1c4c1e_4_k_cu_60eac72c_168064cute7productE - _ZN40_INTERNAL_db1c4c1e_4_k_cu_60eac72c_168064cuda3std3__442_GLOBAL__N__db1c4c1e_4_k_cu_60eac72c_168066ignoreE)
_ZN40_INTERNAL_db1c4c1e_4_k_cu_60eac72c_168064cuda3std3__442_GLOBAL__N__db1c4c1e_4_k_cu_60eac72c_168066ignoreE:
	.zero		1
	.type		_ZN40_INTERNAL_db1c4c1e_4_k_cu_60eac72c_168064cute7productE,@object
	.size		_ZN40_INTERNAL_db1c4c1e_4_k_cu_60eac72c_168064cute7productE,(_ZN40_INTERNAL_db1c4c1e_4_k_cu_60eac72c_168064cuda3std3__45__cpo3endE - _ZN40_INTERNAL_db1c4c1e_4_k_cu_60eac72c_168064cute7productE)
_ZN40_INTERNAL_db1c4c1e_4_k_cu_60eac72c_168064cute7productE:
	.zero		1
	.type		_ZN40_INTERNAL_db1c4c1e_4_k_cu_60eac72c_168064cuda3std3__45__cpo3endE,@object
	.size		_ZN40_INTERNAL_db1c4c1e_4_k_cu_60eac72c_168064cuda3std3__45__cpo3endE,(_ZN40_INTERNAL_db1c4c1e_4_k_cu_60eac72c_168064cuda3std3__419piecewise_constructE - _ZN40_INTERNAL_db1c4c1e_4_k_cu_60eac72c_168064cuda3std3__45__cpo3endE)
_ZN40_INTERNAL_db1c4c1e_4_k_cu_60eac72c_168064cuda3std3__45__cpo3endE:
	.zero		1
	.type		_ZN40_INTERNAL_db1c4c1e_4_k_cu_60eac72c_168064cuda3std3__419piecewise_constructE,@object
	.size		_ZN40_INTERNAL_db1c4c1e_4_k_cu_60eac72c_168064cuda3std3__419piecewise_constructE,(_ZN40_INTERNAL_db1c4c1e_4_k_cu_60eac72c_168064cuda3std3__45__cpo4cendE - _ZN40_INTERNAL_db1c4c1e_4_k_cu_60eac72c_168064cuda3std3__419piecewise_constructE)
_ZN40_INTERNAL_db1c4c1e_4_k_cu_60eac72c_168064cuda3std3__419piecewise_constructE:
	.zero		1
	.type		_ZN40_INTERNAL_db1c4c1e_4_k_cu_60eac72c_168064cuda3std3__45__cpo4cendE,@object
	.size		_ZN40_INTERNAL_db1c4c1e_4_k_cu_60eac72c_168064cuda3std3__45__cpo4cendE,(_ZN40_INTERNAL_db1c4c1e_4_k_cu_60eac72c_168064cuda3std6ranges3__45__cpo4swapE - _ZN40_INTERNAL_db1c4c1e_4_k_cu_60eac72c_168064cuda3std3__45__cpo4cendE)
_ZN40_INTERNAL_db1c4c1e_4_k_cu_60eac72c_168064cuda3std3__45__cpo4cendE:
	.zero		1
	.type		_ZN40_INTERNAL_db1c4c1e_4_k_cu_60eac72c_168064cuda3std6ranges3__45__cpo4swapE,@object
	.size		_ZN40_INTERNAL_db1c4c1e_4_k_cu_60eac72c_168064cuda3std6ranges3__45__cpo4swapE,(.L_8 - _ZN40_INTERNAL_db1c4c1e_4_k_cu_60eac72c_168064cuda3std6ranges3__45__cpo4swapE)
_ZN40_INTERNAL_db1c4c1e_4_k_cu_60eac72c_168064cuda3std6ranges3__45__cpo4swapE:
	.zero		1
.L_8:


//--------------------- .nv.constant0._ZN7cutlass13device_kernelINS_4gemm6kernel13GemmUniversalIN4cute5tupleIJiiiiEEENS1_10collective13CollectiveMmaINS1_34MainloopSm90TmaGmmaWarpSpecializedILi11ENS5_IJNS4_1CILi2EEENSA_ILi1EEESC_EEENS1_35KernelTmaWarpSpecializedCooperativeEEENS5_IJNSA_ILi256EEENSA_ILi64EEENSA_ILi32EEEEEENS_10bfloat16_tENS5_IJlSC_lEEESK_SL_NS4_8TiledMMAINS4_8MMA_AtomIJNS4_4SM904GMMA27MMA_64x64x16_F32BF16BF16_SSILNSP_5MajorE0ELSR_0ELNSP_7ScaleInE1ELSS_1EEEEEENS4_6LayoutISD_NS5_IJSC_NSA_ILi0EEESW_EEEEENS5_IJNS4_10UnderscoreESZ_SZ_EEEEENS4_13SM90_TMA_LOADENS4_14ComposedLayoutINS4_7SwizzleILi2ELi4ELi3EEENS4_18smem_ptr_flag_bitsILi16EEENSV_INS5_IJNSA_ILi8EEESI_EEENS5_IJSI_SC_EEEEEEEvNS4_8identityENS4_23SM90_TMA_LOAD_MULTICASTES1C_vS1D_EENS_8epilogue10collective6detail29Sm90TmaWarpSpecializedAdapterINS1H_15DefaultEpilogueISK_SL_SL_NS1G_6thread17LinearCombinationISK_Li1EffLNS1L_9ScaleType4KindE0ELNS_15FloatRoundStyleE2ESK_EENS1_15EpilogueDefaultEEEEEvvEEEEvNT_6ParamsE --------------------------
	.section	.nv.constant0._ZN7cutlass13device_kernelINS_4gemm6kernel13GemmUniversalIN4cute5tupleIJiiiiEEENS1_10collective13CollectiveMmaINS1_34MainloopSm90TmaGmmaWarpSpecializedILi11ENS5_IJNS4_1CILi2EEENSA_ILi1EEESC_EEENS1_35KernelTmaWarpSpecializedCooperativeEEENS5_IJNSA_ILi256EEENSA_ILi64EEENSA_ILi32EEEEEENS_10bfloat16_tENS5_IJlSC_lEEESK_SL_NS4_8TiledMMAINS4_8MMA_AtomIJNS4_4SM904GMMA27MMA_64x64x16_F32BF16BF16_SSILNSP_5MajorE0ELSR_0ELNSP_7ScaleInE1ELSS_1EEEEEENS4_6LayoutISD_NS5_IJSC_NSA_ILi0EEESW_EEEEENS5_IJNS4_10UnderscoreESZ_SZ_EEEEENS4_13SM90_TMA_LOADENS4_14ComposedLayoutINS4_7SwizzleILi2ELi4ELi3EEENS4_18smem_ptr_flag_bitsILi16EEENSV_INS5_IJNSA_ILi8EEESI_EEENS5_IJSI_SC_EEEEEEEvNS4_8identityENS4_23SM90_TMA_LOAD_MULTICASTES1C_vS1D_EENS_8epilogue10collective6detail29Sm90TmaWarpSpecializedAdapterINS1H_15DefaultEpilogueISK_SL_SL_NS1G_6thread17LinearCombinationISK_Li1EffLNS1L_9ScaleType4KindE0ELNS_15FloatRoundStyleE2ESK_EENS1_15EpilogueDefaultEEEEEvvEEEEvNT_6ParamsE,"a",@progbits
	.sectionflags	@""
	.align	4
.nv.constant0._ZN7cutlass13device_kernelINS_4gemm6kernel13GemmUniversalIN4cute5tupleIJiiiiEEENS1_10collective13CollectiveMmaINS1_34MainloopSm90TmaGmmaWarpSpecializedILi11ENS5_IJNS4_1CILi2EEENSA_ILi1EEESC_EEENS1_35KernelTmaWarpSpecializedCooperativeEEENS5_IJNSA_ILi256EEENSA_ILi64EEENSA_ILi32EEEEEENS_10bfloat16_tENS5_IJlSC_lEEESK_SL_NS4_8TiledMMAINS4_8MMA_AtomIJNS4_4SM904GMMA27MMA_64x64x16_F32BF16BF16_SSILNSP_5MajorE0ELSR_0ELNSP_7ScaleInE1ELSS_1EEEEEENS4_6LayoutISD_NS5_IJSC_NSA_ILi0EEESW_EEEEENS5_IJNS4_10UnderscoreESZ_SZ_EEEEENS4_13SM90_TMA_LOADENS4_14ComposedLayoutINS4_7SwizzleILi2ELi4ELi3EEENS4_18smem_ptr_flag_bitsILi16EEENSV_INS5_IJNSA_ILi8EEESI_EEENS5_IJSI_SC_EEEEEEEvNS4_8identityENS4_23SM90_TMA_LOAD_MULTICASTES1C_vS1D_EENS_8epilogue10collective6detail29Sm90TmaWarpSpecializedAdapterINS1H_15DefaultEpilogueISK_SL_SL_NS1G_6thread17LinearCombinationISK_Li1EffLNS1L_9ScaleType4KindE0ELNS_15FloatRoundStyleE2ESK_EENS1_15EpilogueDefaultEEEEEvvEEEEvNT_6ParamsE:
	.zero		1664


//--------------------- SYMBOLS --------------------------

	.type		.nv.reservedSmem.offset0,@object
	.size		.nv.reservedSmem.offset0,0x4
	.type		__assertfail,@function
